// auto-generated by cutlass_sweep.gemm — config: {"arch": "sm_100", "cluster_m": 1, "cluster_n": 1, "dtype": "int8", "dtype_b": "int8", "layout": "nt", "stages": 6, "tile_k": 128, "tile_m": 64, "tile_n": 128}
#include "cutlass/cutlass.h"
#include "cutlass/gemm/collective/collective_builder.hpp"
#include "cutlass/gemm/device/gemm_universal_adapter.h"
#include "cutlass/gemm/kernel/gemm_universal.hpp"
#include "cutlass/epilogue/collective/collective_builder.hpp"

using ElemA = int8_t;
using ElemB = int8_t;
using ElemCD = int8_t;
using Acc  = int32_t;
using TileShape    = cute::Shape<cute::_64, cute::_128, cute::_128>;
using ClusterShape = cute::Shape<cute::_1, cute::_1, cute::_1>;

using CollectiveEpilogue = typename cutlass::epilogue::collective::CollectiveBuilder<
    cutlass::arch::Sm100, cutlass::arch::OpClassTensorOp,
    TileShape, ClusterShape,
    cutlass::epilogue::collective::EpilogueTileAuto,
    Acc, Acc,
    ElemCD, cutlass::layout::RowMajor, 128 / cutlass::sizeof_bits<ElemCD>::value,
    ElemCD, cutlass::layout::RowMajor, 128 / cutlass::sizeof_bits<ElemCD>::value,
    cutlass::epilogue::collective::EpilogueScheduleAuto
  >::CollectiveOp;

using CollectiveMainloop = typename cutlass::gemm::collective::CollectiveBuilder<
    cutlass::arch::Sm100, cutlass::arch::OpClassTensorOp,
    ElemA, cutlass::layout::RowMajor, 128 / cutlass::sizeof_bits<ElemA>::value,
    ElemB, cutlass::layout::ColumnMajor, 128 / cutlass::sizeof_bits<ElemB>::value,
    Acc,
    TileShape, ClusterShape,
    cutlass::gemm::collective::StageCount<6>,
    cutlass::gemm::collective::KernelScheduleAuto
  >::CollectiveOp;

using GemmKernel = cutlass::gemm::kernel::GemmUniversal<
    cute::Shape<int,int,int,int>,
    CollectiveMainloop,
    CollectiveEpilogue
>;
using Gemm = cutlass::gemm::device::GemmUniversalAdapter<GemmKernel>;

// Force the device kernel symbol into the cubin without needing a host main.
auto* _anchor = &cutlass::device_kernel<GemmKernel>;


// ===== COMPILED SASS (sm_100a) =====

	.target	sm_100a

	.elftype	@"ET_EXEC"


//--------------------- .note.nv.tkinfo           --------------------------
	.section	.note.nv.tkinfo,"",@"SHT_NOTE"
	.sectionflags	@"SHF_NOTE_NV_TKINFO"
	.tkinfo
        /*0018*/ 	.word	0x00000002
        /*0030*/ 	.string	""
        /*0030*/ 	.string	"ptxas"
        /*0030*/ 	.string	"Cuda compilation tools, release 13.0, V13.0.88"
        /*0030*/ 	.string	"Build cuda_13.0.r13.0/compiler.36424714_0"
        /*0030*/ 	.string	"-arch sm_100a -m 64 "



//--------------------- .note.nv.cuinfo           --------------------------
	.section	.note.nv.cuinfo,"",@"SHT_NOTE"
	.sectionflags	@"SHF_NOTE_NV_CUINFO"
        /*0018*/ 	.short	0x0002
        /*001a*/ 	.short	0x0064
        /*001c*/ 	.short	0x0082
	.zero		2


//--------------------- .nv.info                  --------------------------
	.section	.nv.info,"",@"SHT_CUDA_INFO"
	.align	4


	//----- nvinfo : EIATTR_REGCOUNT
	.align		4
        /*0000*/ 	.byte	0x04, 0x2f
        /*0002*/ 	.short	(.L_19 - .L_18)
	.align		4
.L_18:
        /*0004*/ 	.word	index@(_ZN7cutlass13device_kernelINS_4gemm6kernel13GemmUniversalIN4cute5tupleIJiiiiEEENS1_10collective13CollectiveMmaINS1_35MainloopSm100TmaUmmaWarpSpecializedILi6ELi2ELi4ENS5_IJNS4_1CILi1EEESB_SB_EEEEENS5_IJNSA_ILi64EEENSA_ILi128EEESF_EEEaNS5_IJlSB_lEEEaSH_NS4_8TiledMMAINS4_8MMA_AtomIJNS4_15SM100_MMA_S8_SSIaaiLi64ELi128ELNS4_4UMMA5MajorE0ELSM_0ELNSL_8SaturateE0EEEEEENS4_6LayoutISC_NS5_IJNSA_ILi0EEESR_SR_EEEEENS5_IJNS4_10UnderscoreESU_SU_EEEEENS4_13SM90_TMA_LOADENS4_14ComposedLayoutINS4_7SwizzleILi3ELi4ELi3EEENS4_18smem_ptr_flag_bitsILi8EEENSQ_INS5_IJNSA_ILi8EEESF_EEENS5_IJSF_SB_EEEEEEEvNS4_8identityESX_S17_vS18_EENS_8epilogue10collective18CollectiveEpilogueINS1A_23Sm100TmaWarpSpecializedILi2ELi2ELi32ELb0ELb0EEEJSG_NS5_IJNSQ_ISE_SB_EES1F_EEEaSH_aSH_NS1A_6fusion15FusionCallbacksIS1E_NS1H_17LinearCombinationIaiaiLNS_15FloatRoundStyleE2EEESG_S1G_JEEENS4_5SM1004TMEM4LOAD26SM100_TMEM_LOAD_16dp32b32xESX_NSY_INSZ_ILi2ELi4ELi3EEES12_NSQ_INS5_IJS13_SE_EEENS5_IJSE_SB_EEEEEEENS4_39AutoVectorizingCopyWithAssumedAlignmentILi128EEENS4_14SM90_TMA_STOREES1V_S1X_S1X_EEEvvEEEEvNT_6ParamsE)
        /*0008*/ 	.word	0x0000007a


	//----- nvinfo : EIATTR_FRAME_SIZE
	.align		4
.L_19:
        /*000c*/ 	.byte	0x04, 0x11
        /*000e*/ 	.short	(.L_21 - .L_20)
	.align		4
.L_20:
        /*0010*/ 	.word	index@($__internal_2_$__cuda_sm10x_tcgen05_guardrail_trap_unallocated_columns_being_dealloced)
        /*0014*/ 	.word	0x00000000


	//----- nvinfo : EIATTR_FRAME_SIZE
	.align		4
.L_21:
        /*0018*/ 	.byte	0x04, 0x11
        /*001a*/ 	.short	(.L_23 - .L_22)
	.align		4
.L_22:
        /*001c*/ 	.word	index@($__internal_1_$__cuda_sm10x_tcgen05_guardrail_trap_phase_invalid_during_alloc)
        /*0020*/ 	.word	0x00000000


	//----- nvinfo : EIATTR_FRAME_SIZE
	.align		4
.L_23:
        /*0024*/ 	.byte	0x04, 0x11
        /*0026*/ 	.short	(.L_25 - .L_24)
	.align		4
.L_24:
        /*0028*/ 	.word	index@($__internal_0_$__cuda_sm10x_tcgen05_guardrail_trap_col_being_dealloced_not_returned_by_alloc)
        /*002c*/ 	.word	0x00000000


	//----- nvinfo : EIATTR_FRAME_SIZE
	.align		4
.L_25:
        /*0030*/ 	.byte	0x04, 0x11
        /*0032*/ 	.short	(.L_27 - .L_26)
	.align		4
.L_26:
        /*0034*/ 	.word	index@(_ZN7cutlass13device_kernelINS_4gemm6kernel13GemmUniversalIN4cute5tupleIJiiiiEEENS1_10collective13CollectiveMmaINS1_35MainloopSm100TmaUmmaWarpSpecializedILi6ELi2ELi4ENS5_IJNS4_1CILi1EEESB_SB_EEEEENS5_IJNSA_ILi64EEENSA_ILi128EEESF_EEEaNS5_IJlSB_lEEEaSH_NS4_8TiledMMAINS4_8MMA_AtomIJNS4_15SM100_MMA_S8_SSIaaiLi64ELi128ELNS4_4UMMA5MajorE0ELSM_0ELNSL_8SaturateE0EEEEEENS4_6LayoutISC_NS5_IJNSA_ILi0EEESR_SR_EEEEENS5_IJNS4_10UnderscoreESU_SU_EEEEENS4_13SM90_TMA_LOADENS4_14ComposedLayoutINS4_7SwizzleILi3ELi4ELi3EEENS4_18smem_ptr_flag_bitsILi8EEENSQ_INS5_IJNSA_ILi8EEESF_EEENS5_IJSF_SB_EEEEEEEvNS4_8identityESX_S17_vS18_EENS_8epilogue10collective18CollectiveEpilogueINS1A_23Sm100TmaWarpSpecializedILi2ELi2ELi32ELb0ELb0EEEJSG_NS5_IJNSQ_ISE_SB_EES1F_EEEaSH_aSH_NS1A_6fusion15FusionCallbacksIS1E_NS1H_17LinearCombinationIaiaiLNS_15FloatRoundStyleE2EEESG_S1G_JEEENS4_5SM1004TMEM4LOAD26SM100_TMEM_LOAD_16dp32b32xESX_NSY_INSZ_ILi2ELi4ELi3EEES12_NSQ_INS5_IJS13_SE_EEENS5_IJSE_SB_EEEEEEENS4_39AutoVectorizingCopyWithAssumedAlignmentILi128EEENS4_14SM90_TMA_STOREES1V_S1X_S1X_EEEvvEEEEvNT_6ParamsE)
        /*0038*/ 	.word	0x00000000


	//----- nvinfo : EIATTR_MIN_STACK_SIZE
	.align		4
.L_27:
        /*003c*/ 	.byte	0x04, 0x12
        /*003e*/ 	.short	(.L_29 - .L_28)
	.align		4
.L_28:
        /*0040*/ 	.word	index@(_ZN7cutlass13device_kernelINS_4gemm6kernel13GemmUniversalIN4cute5tupleIJiiiiEEENS1_10collective13CollectiveMmaINS1_35MainloopSm100TmaUmmaWarpSpecializedILi6ELi2ELi4ENS5_IJNS4_1CILi1EEESB_SB_EEEEENS5_IJNSA_ILi64EEENSA_ILi128EEESF_EEEaNS5_IJlSB_lEEEaSH_NS4_8TiledMMAINS4_8MMA_AtomIJNS4_15SM100_MMA_S8_SSIaaiLi64ELi128ELNS4_4UMMA5MajorE0ELSM_0ELNSL_8SaturateE0EEEEEENS4_6LayoutISC_NS5_IJNSA_ILi0EEESR_SR_EEEEENS5_IJNS4_10UnderscoreESU_SU_EEEEENS4_13SM90_TMA_LOADENS4_14ComposedLayoutINS4_7SwizzleILi3ELi4ELi3EEENS4_18smem_ptr_flag_bitsILi8EEENSQ_INS5_IJNSA_ILi8EEESF_EEENS5_IJSF_SB_EEEEEEEvNS4_8identityESX_S17_vS18_EENS_8epilogue10collective18CollectiveEpilogueINS1A_23Sm100TmaWarpSpecializedILi2ELi2ELi32ELb0ELb0EEEJSG_NS5_IJNSQ_ISE_SB_EES1F_EEEaSH_aSH_NS1A_6fusion15FusionCallbacksIS1E_NS1H_17LinearCombinationIaiaiLNS_15FloatRoundStyleE2EEESG_S1G_JEEENS4_5SM1004TMEM4LOAD26SM100_TMEM_LOAD_16dp32b32xESX_NSY_INSZ_ILi2ELi4ELi3EEES12_NSQ_INS5_IJS13_SE_EEENS5_IJSE_SB_EEEEEEENS4_39AutoVectorizingCopyWithAssumedAlignmentILi128EEENS4_14SM90_TMA_STOREES1V_S1X_S1X_EEEvvEEEEvNT_6ParamsE)
        /*0044*/ 	.word	0x00000000
.L_29:


//--------------------- .nv.compat                --------------------------
	.section	.nv.compat,"",@"SHT_CUDA_COMPAT_INFO"
	.align	4
        /*0000*/ 	.byte	0x02, 0x09, 0x01, 0x00, 0x02, 0x02, 0x03, 0x00, 0x02, 0x05, 0x06, 0x00, 0x03, 0x07, 0x01, 0x01
        /*0010*/ 	.byte	0x02, 0x03, 0x01, 0x00, 0x02, 0x06, 0x01, 0x00, 0x04, 0x0b, 0x08, 0x00, 0x01, 0x00, 0x00, 0x00
        /*0020*/ 	.byte	0x00, 0x00, 0x00, 0x00


//--------------------- .nv.info._ZN7cutlass13device_kernelINS_4gemm6kernel13GemmUniversalIN4cute5tupleIJiiiiEEENS1_10collective13CollectiveMmaINS1_35MainloopSm100TmaUmmaWarpSpecializedILi6ELi2ELi4ENS5_IJNS4_1CILi1EEESB_SB_EEEEENS5_IJNSA_ILi64EEENSA_ILi128EEESF_EEEaNS5_IJlSB_lEEEaSH_NS4_8TiledMMAINS4_8MMA_AtomIJNS4_15SM100_MMA_S8_SSIaaiLi64ELi128ELNS4_4UMMA5MajorE0ELSM_0ELNSL_8SaturateE0EEEEEENS4_6LayoutISC_NS5_IJNSA_ILi0EEESR_SR_EEEEENS5_IJNS4_10UnderscoreESU_SU_EEEEENS4_13SM90_TMA_LOADENS4_14ComposedLayoutINS4_7SwizzleILi3ELi4ELi3EEENS4_18smem_ptr_flag_bitsILi8EEENSQ_INS5_IJNSA_ILi8EEESF_EEENS5_IJSF_SB_EEEEEEEvNS4_8identityESX_S17_vS18_EENS_8epilogue10collective18CollectiveEpilogueINS1A_23Sm100TmaWarpSpecializedILi2ELi2ELi32ELb0ELb0EEEJSG_NS5_IJNSQ_ISE_SB_EES1F_EEEaSH_aSH_NS1A_6fusion15FusionCallbacksIS1E_NS1H_17LinearCombinationIaiaiLNS_15FloatRoundStyleE2EEESG_S1G_JEEENS4_5SM1004TMEM4LOAD26SM100_TMEM_LOAD_16dp32b32xESX_NSY_INSZ_ILi2ELi4ELi3EEES12_NSQ_INS5_IJS13_SE_EEENS5_IJSE_SB_EEEEEEENS4_39AutoVectorizingCopyWithAssumedAlignmentILi128EEENS4_14SM90_TMA_STOREES1V_S1X_S1X_EEEvvEEEEvNT_6ParamsE --------------------------
	.section	.nv.info._ZN7cutlass13device_kernelINS_4gemm6kernel13GemmUniversalIN4cute5tupleIJiiiiEEENS1_10collective13CollectiveMmaINS1_35MainloopSm100TmaUmmaWarpSpecializedILi6ELi2ELi4ENS5_IJNS4_1CILi1EEESB_SB_EEEEENS5_IJNSA_ILi64EEENSA_ILi128EEESF_EEEaNS5_IJlSB_lEEEaSH_NS4_8TiledMMAINS4_8MMA_AtomIJNS4_15SM100_MMA_S8_SSIaaiLi64ELi128ELNS4_4UMMA5MajorE0ELSM_0ELNSL_8SaturateE0EEEEEENS4_6LayoutISC_NS5_IJNSA_ILi0EEESR_SR_EEEEENS5_IJNS4_10UnderscoreESU_SU_EEEEENS4_13SM90_TMA_LOADENS4_14ComposedLayoutINS4_7SwizzleILi3ELi4ELi3EEENS4_18smem_ptr_flag_bitsILi8EEENSQ_INS5_IJNSA_ILi8EEESF_EEENS5_IJSF_SB_EEEEEEEvNS4_8identityESX_S17_vS18_EENS_8epilogue10collective18CollectiveEpilogueINS1A_23Sm100TmaWarpSpecializedILi2ELi2ELi32ELb0ELb0EEEJSG_NS5_IJNSQ_ISE_SB_EES1F_EEEaSH_aSH_NS1A_6fusion15FusionCallbacksIS1E_NS1H_17LinearCombinationIaiaiLNS_15FloatRoundStyleE2EEESG_S1G_JEEENS4_5SM1004TMEM4LOAD26SM100_TMEM_LOAD_16dp32b32xESX_NSY_INSZ_ILi2ELi4ELi3EEES12_NSQ_INS5_IJS13_SE_EEENS5_IJSE_SB_EEEEEEENS4_39AutoVectorizingCopyWithAssumedAlignmentILi128EEENS4_14SM90_TMA_STOREES1V_S1X_S1X_EEEvvEEEEvNT_6ParamsE,"",@"SHT_CUDA_INFO"
	.sectionflags	@""
	.align	4


	//----- nvinfo : EIATTR_CUDA_API_VERSION
	.align		4
        /*0000*/ 	.byte	0x04, 0x37
        /*0002*/ 	.short	(.L_31 - .L_30)
.L_30:
        /*0004*/ 	.word	0x00000082


	//----- nvinfo : EIATTR_KPARAM_INFO
	.align		4
.L_31:
        /*0008*/ 	.byte	0x04, 0x17
        /*000a*/ 	.short	(.L_33 - .L_32)
.L_32:
        /*000c*/ 	.word	0x00000000
        /*0010*/ 	.short	0x0000
        /*0012*/ 	.short	0x0000
        /*0014*/ 	.byte	0x00, 0xf0, 0x01, 0x20


	//----- nvinfo : EIATTR_AT_ENTRY_FRAGMENTS
	.align		4
.L_33:
        /*0018*/ 	.byte	0x04, 0x4f
        /*001a*/ 	.short	(.L_35 - .L_34)


	//   ....[0]....
.L_34:
        /*001c*/ 	.word	0x00000006


	//----- nvinfo : EIATTR_RESERVED_SMEM_USED
	.align		4
.L_35:
        /*0020*/ 	.byte	0x01, 0x41
	.zero		2


	//----- nvinfo : EIATTR_SPARSE_MMA_MASK
	.align		4
        /*0024*/ 	.byte	0x03, 0x50
        /*0026*/ 	.short	0x0000


	//----- nvinfo : EIATTR_TCGEN05_1CTA_USED
	.align		4
        /*0028*/ 	.byte	0x01, 0x51
	.zero		2


	//----- nvinfo : EIATTR_MAXREG_COUNT
	.align		4
        /*002c*/ 	.byte	0x03, 0x1b
        /*002e*/ 	.short	0x00ff


	//----- nvinfo : EIATTR_NUM_BARRIERS
	.align		4
        /*0030*/ 	.byte	0x02, 0x4c
        /*0032*/ 	.byte	0x07
	.zero		1


	//----- nvinfo : EIATTR_EXTERNS
	.align		4
        /*0034*/ 	.byte	0x04, 0x0f
        /*0036*/ 	.short	(.L_37 - .L_36)


	//   ....[0]....
	.align		4
.L_36:
        /*0038*/ 	.word	index@(__assertfail)


	//----- nvinfo : EIATTR_MERCURY_ISA_VERSION
	.align		4
.L_37:
        /*003c*/ 	.byte	0x03, 0x5f
        /*003e*/ 	.short	0x0101


	//----- nvinfo : EIATTR_INT_WARP_WIDE_INSTR_OFFSETS
	.align		4
        /*0040*/ 	.byte	0x04, 0x31
        /*0042*/ 	.short	(.L_39 - .L_38)


	//   ....[0]....
.L_38:
        /*0044*/ 	.word	0x00001de0


	//   ....[1]....
        /*0048*/ 	.word	0x000039b0


	//   ....[2]....
        /*004c*/ 	.word	0x000039d0


	//   ....[3]....
        /*0050*/ 	.word	0x00003a00


	//   ....[4]....
        /*0054*/ 	.word	0x00004330


	//   ....[5]....
        /*0058*/ 	.word	0x000043a0


	//   ....[6]....
        /*005c*/ 	.word	0x00004580


	//   ....[7]....
        /*0060*/ 	.word	0x000046e0


	//----- nvinfo : EIATTR_COOP_GROUP_MASK_REGIDS
	.align		4
.L_39:
        /*0064*/ 	.byte	0x04, 0x29
        /*0066*/ 	.short	(.L_41 - .L_40)


	//   ....[0]....
.L_40:
        /*0068*/ 	.word	0xffffffff


	//   ....[1]....
        /*006c*/ 	.word	0xffffffff


	//   ....[2]....
        /*0070*/ 	.word	0xffffffff


	//   ....[3]....
        /*0074*/ 	.word	0xffffffff


	//   ....[4]....
        /*0078*/ 	.word	0xffffffff


	//   ....[5]....
        /*007c*/ 	.word	0xffffffff


	//   ....[6]....
        /*0080*/ 	.word	0xffffffff


	//   ....[7]....
        /*0084*/ 	.word	0xffffffff


	//   ....[8]....
        /*0088*/ 	.word	0xffffffff


	//   ....[9]....
        /*008c*/ 	.word	0xffffffff


	//   ....[10]....
        /*0090*/ 	.word	0xffffffff


	//   ....[11]....
        /*0094*/ 	.word	0xffffffff


	//   ....[12]....
        /*0098*/ 	.word	0xffffffff


	//----- nvinfo : EIATTR_COOP_GROUP_INSTR_OFFSETS
	.align		4
.L_41:
        /*009c*/ 	.byte	0x04, 0x28
        /*009e*/ 	.short	(.L_43 - .L_42)


	//   ....[0]....
.L_42:
        /*00a0*/ 	.word	0x00000090


	//   ....[1]....
        /*00a4*/ 	.word	0x000004d0


	//   ....[2]....
        /*00a8*/ 	.word	0x00000680


	//   ....[3]....
        /*00ac*/ 	.word	0x000007e0


	//   ....[4]....
        /*00b0*/ 	.word	0x000008e0


	//   ....[5]....
        /*00b4*/ 	.word	0x00000a50


	//   ....[6]....
        /*00b8*/ 	.word	0x00000bf0


	//   ....[7]....
        /*00bc*/ 	.word	0x00001cc0


	//   ....[8]....
        /*00c0*/ 	.word	0x00002bc0


	//   ....[9]....
        /*00c4*/ 	.word	0x00002dd0


	//   ....[10]....
        /*00c8*/ 	.word	0x00002e00


	//   ....[11]....
        /*00cc*/ 	.word	0x00003890


	//   ....[12]....
        /*00d0*/ 	.word	0x00003ac0


	//----- nvinfo : EIATTR_VRC_CTA_INIT_COUNT
	.align		4
.L_43:
        /*00d4*/ 	.byte	0x02, 0x4a
        /*00d6*/ 	.byte	0x80
	.zero		1


	//----- nvinfo : EIATTR_SYSCALL_OFFSETS
	.align		4
        /*00d8*/ 	.byte	0x04, 0x46
        /*00da*/ 	.short	(.L_45 - .L_44)


	//   ....[0]....
.L_44:
        /*00dc*/ 	.word	0x00005130


	//   ....[1]....
        /*00e0*/ 	.word	0x00005270


	//   ....[2]....
        /*00e4*/ 	.word	0x00005a70


	//   ....[3]....
        /*00e8*/ 	.word	0x00006810


	//----- nvinfo : EIATTR_MBARRIER_INSTR_OFFSETS
	.align		4
.L_45:
        /*00ec*/ 	.byte	0x04, 0x39
        /*00ee*/ 	.short	(.L_47 - .L_46)


	//   ....[0]....
.L_46:
        /*00f0*/ 	.word	0x000005b0
        /*00f4*/ 	.word	0x000000ff
        /*00f8*/ 	.word	0x00000000
        /*00fc*/ 	.short	0x0100
        /*00fe*/ 	.byte	0x05
	.zero		1


	//   ....[1]....
        /*0100*/ 	.word	0x000005c0
        /*0104*/ 	.word	0x000000ff
        /*0108*/ 	.word	0x00000030
        /*010c*/ 	.short	0x0100
        /*010e*/ 	.byte	0x05
	.zero		1


	//   ....[2]....
        /*0110*/ 	.word	0x000005d0
        /*0114*/ 	.word	0x000000ff
        /*0118*/ 	.word	0x00000008
        /*011c*/ 	.short	0x0100
        /*011e*/ 	.byte	0x05
	.zero		1


	//   ....[3]....
        /*0120*/ 	.word	0x000005e0
        /*0124*/ 	.word	0x000000ff
        /*0128*/ 	.word	0x00000038
        /*012c*/ 	.short	0x0100
        /*012e*/ 	.byte	0x05
	.zero		1


	//   ....[4]....
        /*0130*/ 	.word	0x000005f0
        /*0134*/ 	.word	0x000000ff
        /*0138*/ 	.word	0x00000010
        /*013c*/ 	.short	0x0100
        /*013e*/ 	.byte	0x05
	.zero		1


	//   ....[5]....
        /*0140*/ 	.word	0x00000600
        /*0144*/ 	.word	0x000000ff
        /*0148*/ 	.word	0x00000040
        /*014c*/ 	.short	0x0100
        /*014e*/ 	.byte	0x05
	.zero		1


	//   ....[6]....
        /*0150*/ 	.word	0x00000610
        /*0154*/ 	.word	0x000000ff
        /*0158*/ 	.word	0x00000018
        /*015c*/ 	.short	0x0100
        /*015e*/ 	.byte	0x05
	.zero		1


	//   ....[7]....
        /*0160*/ 	.word	0x00000620
        /*0164*/ 	.word	0x000000ff
        /*0168*/ 	.word	0x00000048
        /*016c*/ 	.short	0x0100
        /*016e*/ 	.byte	0x05
	.zero		1


	//   ....[8]....
        /*0170*/ 	.word	0x00000630
        /*0174*/ 	.word	0x000000ff
        /*0178*/ 	.word	0x00000020
        /*017c*/ 	.short	0x0100
        /*017e*/ 	.byte	0x05
	.zero		1


	//   ....[9]....
        /*0180*/ 	.word	0x00000640
        /*0184*/ 	.word	0x000000ff
        /*0188*/ 	.word	0x00000050
        /*018c*/ 	.short	0x0100
        /*018e*/ 	.byte	0x05
	.zero		1


	//   ....[10]....
        /*0190*/ 	.word	0x00000650
        /*0194*/ 	.word	0x000000ff
        /*0198*/ 	.word	0x00000028
        /*019c*/ 	.short	0x0100
        /*019e*/ 	.byte	0x05
	.zero		1


	//   ....[11]....
        /*01a0*/ 	.word	0x00000660
        /*01a4*/ 	.word	0x000000ff
        /*01a8*/ 	.word	0x00000058
        /*01ac*/ 	.short	0x0100
        /*01ae*/ 	.byte	0x05
	.zero		1


	//   ....[12]....
        /*01b0*/ 	.word	0x00000790
        /*01b4*/ 	.word	0x000000ff
        /*01b8*/ 	.word	0x00000060
        /*01bc*/ 	.short	0x0100
        /*01be*/ 	.byte	0x07
	.zero		1


	//   ....[13]....
        /*01c0*/ 	.word	0x000007a0
        /*01c4*/ 	.word	0x000000ff
        /*01c8*/ 	.word	0x00000070
        /*01cc*/ 	.short	0x0100
        /*01ce*/ 	.byte	0x07
	.zero		1


	//   ....[14]....
        /*01d0*/ 	.word	0x000007b0
        /*01d4*/ 	.word	0x000000ff
        /*01d8*/ 	.word	0x00000068
        /*01dc*/ 	.short	0x0100
        /*01de*/ 	.byte	0x07
	.zero		1


	//   ....[15]....
        /*01e0*/ 	.word	0x000007c0
        /*01e4*/ 	.word	0x000000ff
        /*01e8*/ 	.word	0x00000078
        /*01ec*/ 	.short	0x0100
        /*01ee*/ 	.byte	0x07
	.zero		1


	//   ....[16]....
        /*01f0*/ 	.word	0x000008b0
        /*01f4*/ 	.word	0x000000ff
        /*01f8*/ 	.word	0x00000080
        /*01fc*/ 	.short	0x0100
        /*01fe*/ 	.byte	0x05
	.zero		1


	//   ....[17]....
        /*0200*/ 	.word	0x000008c0
        /*0204*/ 	.word	0x000000ff
        /*0208*/ 	.word	0x00000088
        /*020c*/ 	.short	0x0100
        /*020e*/ 	.byte	0x05
	.zero		1


	//   ....[18]....
        /*0210*/ 	.word	0x00000a00
        /*0214*/ 	.word	0x000000ff
        /*0218*/ 	.word	0x00000090
        /*021c*/ 	.short	0x0100
        /*021e*/ 	.byte	0x05
	.zero		1


	//   ....[19]....
        /*0220*/ 	.word	0x00000a10
        /*0224*/ 	.word	0x000000ff
        /*0228*/ 	.word	0x000000a0
        /*022c*/ 	.short	0x0100
        /*022e*/ 	.byte	0x05
	.zero		1


	//   ....[20]....
        /*0230*/ 	.word	0x00000a20
        /*0234*/ 	.word	0x000000ff
        /*0238*/ 	.word	0x00000098
        /*023c*/ 	.short	0x0100
        /*023e*/ 	.byte	0x05
	.zero		1


	//   ....[21]....
        /*0240*/ 	.word	0x00000a30
        /*0244*/ 	.word	0x000000ff
        /*0248*/ 	.word	0x000000a8
        /*024c*/ 	.short	0x0100
        /*024e*/ 	.byte	0x05
	.zero		1


	//   ....[22]....
        /*0250*/ 	.word	0x00000b60
        /*0254*/ 	.word	0x000000ff
        /*0258*/ 	.word	0x000000b0
        /*025c*/ 	.short	0x0100
        /*025e*/ 	.byte	0x07
	.zero		1


	//   ....[23]....
        /*0260*/ 	.word	0x00000b70
        /*0264*/ 	.word	0x000000ff
        /*0268*/ 	.word	0x000000d0
        /*026c*/ 	.short	0x0100
        /*026e*/ 	.byte	0x07
	.zero		1


	//   ....[24]....
        /*0270*/ 	.word	0x00000b80
        /*0274*/ 	.word	0x000000ff
        /*0278*/ 	.word	0x000000b8
        /*027c*/ 	.short	0x0100
        /*027e*/ 	.byte	0x07
	.zero		1


	//   ....[25]....
        /*0280*/ 	.word	0x00000b90
        /*0284*/ 	.word	0x000000ff
        /*0288*/ 	.word	0x000000d8
        /*028c*/ 	.short	0x0100
        /*028e*/ 	.byte	0x07
	.zero		1


	//   ....[26]....
        /*0290*/ 	.word	0x00000ba0
        /*0294*/ 	.word	0x000000ff
        /*0298*/ 	.word	0x000000c0
        /*029c*/ 	.short	0x0100
        /*029e*/ 	.byte	0x07
	.zero		1


	//   ....[27]....
        /*02a0*/ 	.word	0x00000bb0
        /*02a4*/ 	.word	0x000000ff
        /*02a8*/ 	.word	0x000000e0
        /*02ac*/ 	.short	0x0100
        /*02ae*/ 	.byte	0x07
	.zero		1


	//   ....[28]....
        /*02b0*/ 	.word	0x00000bc0
        /*02b4*/ 	.word	0x000000ff
        /*02b8*/ 	.word	0x000000c8
        /*02bc*/ 	.short	0x0100
        /*02be*/ 	.byte	0x07
	.zero		1


	//   ....[29]....
        /*02c0*/ 	.word	0x00000bd0
        /*02c4*/ 	.word	0x000000ff
        /*02c8*/ 	.word	0x000000e8
        /*02cc*/ 	.short	0x0100
        /*02ce*/ 	.byte	0x07
	.zero		1


	//   ....[30]....
        /*02d0*/ 	.word	0x00000cc0
        /*02d4*/ 	.word	0x000000ff
        /*02d8*/ 	.word	0x000000f0
        /*02dc*/ 	.short	0x0100
        /*02de*/ 	.byte	0x05
	.zero		1


	//   ....[31]....
        /*02e0*/ 	.word	0x00000cd0
        /*02e4*/ 	.word	0x000000ff
        /*02e8*/ 	.word	0x00000100
        /*02ec*/ 	.short	0x0100
        /*02ee*/ 	.byte	0x05
	.zero		1


	//   ....[32]....
        /*02f0*/ 	.word	0x00000ce0
        /*02f4*/ 	.word	0x000000ff
        /*02f8*/ 	.word	0x000000f8
        /*02fc*/ 	.short	0x0100
        /*02fe*/ 	.byte	0x05
	.zero		1


	//   ....[33]....
        /*0300*/ 	.word	0x00000cf0
        /*0304*/ 	.word	0x000000ff
        /*0308*/ 	.word	0x00000108
        /*030c*/ 	.short	0x0100
        /*030e*/ 	.byte	0x05
	.zero		1


	//   ....[34]....
        /*0310*/ 	.word	0x000015c0
        /*0314*/ 	.word	0x00000003
        /*0318*/ 	.word	0x00000100
        /*031c*/ 	.short	0x010a
        /*031e*/ 	.byte	0xff
	.zero		1


	//   ....[35]....
        /*0320*/ 	.word	0x000015f0
        /*0324*/ 	.word	0x00000003
        /*0328*/ 	.word	0x000000f0
        /*032c*/ 	.short	0x0101
        /*032e*/ 	.byte	0xff
	.zero		1


	//   ....[36]....
        /*0330*/ 	.word	0x000016c0
        /*0334*/ 	.word	0x000000ff
        /*0338*/ 	.word	0x00000030
        /*033c*/ 	.short	0x010a
        /*033e*/ 	.byte	0x08
	.zero		1


	//   ....[37]....
        /*0340*/ 	.word	0x00001760
        /*0344*/ 	.word	0x000000ff
        /*0348*/ 	.word	0x00000030
        /*034c*/ 	.short	0x010a
        /*034e*/ 	.byte	0x21
	.zero		1


	//   ....[38]....
        /*0350*/ 	.word	0x000018b0
        /*0354*/ 	.word	0x000000ff
        /*0358*/ 	.word	0x00000030
        /*035c*/ 	.short	0x010a
        /*035e*/ 	.byte	0x08
	.zero		1


	//   ....[39]....
        /*0360*/ 	.word	0x000019c0
        /*0364*/ 	.word	0x000000ff
        /*0368*/ 	.word	0x00000088
        /*036c*/ 	.short	0x0101
        /*036e*/ 	.byte	0x04
	.zero		1


	//   ....[40]....
        /*0370*/ 	.word	0x000019e0
        /*0374*/ 	.word	0x000000ff
        /*0378*/ 	.word	0x00000030
        /*037c*/ 	.short	0x010a
        /*037e*/ 	.byte	0x08
	.zero		1


	//   ....[41]....
        /*0380*/ 	.word	0x00001a60
        /*0384*/ 	.word	0x000000ff
        /*0388*/ 	.word	0x00000030
        /*038c*/ 	.short	0x010a
        /*038e*/ 	.byte	0x11
	.zero		1


	//   ....[42]....
        /*0390*/ 	.word	0x00001bb0
        /*0394*/ 	.word	0x000000ff
        /*0398*/ 	.word	0x00000030
        /*039c*/ 	.short	0x010a
        /*039e*/ 	.byte	0x08
	.zero		1


	//   ....[43]....
        /*03a0*/ 	.word	0x00001cf0
        /*03a4*/ 	.word	0x00000002
        /*03a8*/ 	.word	0x00000090
        /*03ac*/ 	.short	0x010a
        /*03ae*/ 	.byte	0xff
	.zero		1


	//   ....[44]....
        /*03b0*/ 	.word	0x00001db0
        /*03b4*/ 	.word	0x00000002
        /*03b8*/ 	.word	0x00000000
        /*03bc*/ 	.short	0x0101
        /*03be*/ 	.byte	0xff
	.zero		1


	//   ....[45]....
        /*03c0*/ 	.word	0x00002310
        /*03c4*/ 	.word	0x000000ff
        /*03c8*/ 	.word	0x00000000
        /*03cc*/ 	.short	0x010a
        /*03ce*/ 	.byte	0x05
	.zero		1


	//   ....[46]....
        /*03d0*/ 	.word	0x000023a0
        /*03d4*/ 	.word	0x000000ff
        /*03d8*/ 	.word	0x00000000
        /*03dc*/ 	.short	0x010a
        /*03de*/ 	.byte	0x05
	.zero		1


	//   ....[47]....
        /*03e0*/ 	.word	0x00002430
        /*03e4*/ 	.word	0x000000ff
        /*03e8*/ 	.word	0x00000000
        /*03ec*/ 	.short	0x010a
        /*03ee*/ 	.byte	0x05
	.zero		1


	//   ....[48]....
        /*03f0*/ 	.word	0x000024c0
        /*03f4*/ 	.word	0x000000ff
        /*03f8*/ 	.word	0x00000000
        /*03fc*/ 	.short	0x010a
        /*03fe*/ 	.byte	0x05
	.zero		1


	//   ....[49]....
        /*0400*/ 	.word	0x00002550
        /*0404*/ 	.word	0x000000ff
        /*0408*/ 	.word	0x00000000
        /*040c*/ 	.short	0x010a
        /*040e*/ 	.byte	0x05
	.zero		1


	//   ....[50]....
        /*0410*/ 	.word	0x000025f0
        /*0414*/ 	.word	0x00000000
        /*0418*/ 	.word	0x00000000
        /*041c*/ 	.short	0x010a
        /*041e*/ 	.byte	0xff
	.zero		1


	//   ....[51]....
        /*0420*/ 	.word	0x00002710
        /*0424*/ 	.word	0x00000000
        /*0428*/ 	.word	0x000000f0
        /*042c*/ 	.short	0x010a
        /*042e*/ 	.byte	0xff
	.zero		1


	//   ....[52]....
        /*0430*/ 	.word	0x00002770
        /*0434*/ 	.word	0x00000004
        /*0438*/ 	.word	0x00000000
        /*043c*/ 	.short	0x0101
        /*043e*/ 	.byte	0xff
	.zero		1


	//   ....[53]....
        /*0440*/ 	.word	0x00002790
        /*0444*/ 	.word	0x000000ff
        /*0448*/ 	.word	0x000000a0
        /*044c*/ 	.short	0x010a
        /*044e*/ 	.byte	0x05
	.zero		1


	//   ....[54]....
        /*0450*/ 	.word	0x000028b0
        /*0454*/ 	.word	0x00000000
        /*0458*/ 	.word	0x00000090
        /*045c*/ 	.short	0x010a
        /*045e*/ 	.byte	0xff
	.zero		1


	//   ....[55]....
        /*0460*/ 	.word	0x000029c0
        /*0464*/ 	.word	0x00000000
        /*0468*/ 	.word	0x00000000
        /*046c*/ 	.short	0x0101
        /*046e*/ 	.byte	0xff
	.zero		1


	//   ....[56]....
        /*0470*/ 	.word	0x00002a50
        /*0474*/ 	.word	0x000000ff
        /*0478*/ 	.word	0x000000a0
        /*047c*/ 	.short	0x0106
        /*047e*/ 	.byte	0x05
	.zero		1


	//   ....[57]....
        /*0480*/ 	.word	0x00002a70
        /*0484*/ 	.word	0x000000ff
        /*0488*/ 	.word	0x000000a0
        /*048c*/ 	.short	0x010a
        /*048e*/ 	.byte	0x05
	.zero		1


	//   ....[58]....
        /*0490*/ 	.word	0x00002b00
        /*0494*/ 	.word	0x000000ff
        /*0498*/ 	.word	0x000000a0
        /*049c*/ 	.short	0x0106
        /*049e*/ 	.byte	0x04
	.zero		1


	//   ....[59]....
        /*04a0*/ 	.word	0x00002b40
        /*04a4*/ 	.word	0x00000000
        /*04a8*/ 	.word	0x000000a0
        /*04ac*/ 	.short	0x010a
        /*04ae*/ 	.byte	0xff
	.zero		1


	//   ....[60]....
        /*04b0*/ 	.word	0x00003080
        /*04b4*/ 	.word	0x00000000
        /*04b8*/ 	.word	0x00000090
        /*04bc*/ 	.short	0x010a
        /*04be*/ 	.byte	0xff
	.zero		1


	//   ....[61]....
        /*04c0*/ 	.word	0x00003180
        /*04c4*/ 	.word	0x00000003
        /*04c8*/ 	.word	0x00000000
        /*04cc*/ 	.short	0x0101
        /*04ce*/ 	.byte	0xff
	.zero		1


	//   ....[62]....
        /*04d0*/ 	.word	0x00003190
        /*04d4*/ 	.word	0x000000ff
        /*04d8*/ 	.word	0x00000000
        /*04dc*/ 	.short	0x010a
        /*04de*/ 	.byte	0x06
	.zero		1


	//   ....[63]....
        /*04e0*/ 	.word	0x00003210
        /*04e4*/ 	.word	0x000000ff
        /*04e8*/ 	.word	0x000000d0
        /*04ec*/ 	.short	0x010a
        /*04ee*/ 	.byte	0x07
	.zero		1


	//   ....[64]....
        /*04f0*/ 	.word	0x000032f0
        /*04f4*/ 	.word	0x000000ff
        /*04f8*/ 	.word	0x00000000
        /*04fc*/ 	.short	0x010a
        /*04fe*/ 	.byte	0x06
	.zero		1


	//   ....[65]....
        /*0500*/ 	.word	0x00003420
        /*0504*/ 	.word	0x000000ff
        /*0508*/ 	.word	0x00000000
        /*050c*/ 	.short	0x010a
        /*050e*/ 	.byte	0x1a
	.zero		1


	//   ....[66]....
        /*0510*/ 	.word	0x000036c0
        /*0514*/ 	.word	0x000000ff
        /*0518*/ 	.word	0x00000000
        /*051c*/ 	.short	0x010a
        /*051e*/ 	.byte	0x06
	.zero		1


	//   ....[67]....
        /*0520*/ 	.word	0x00003750
        /*0524*/ 	.word	0x000000ff
        /*0528*/ 	.word	0x00000000
        /*052c*/ 	.short	0x010a
        /*052e*/ 	.byte	0x06
	.zero		1


	//   ....[68]....
        /*0530*/ 	.word	0x000037e0
        /*0534*/ 	.word	0x000000ff
        /*0538*/ 	.word	0x00000000
        /*053c*/ 	.short	0x010a
        /*053e*/ 	.byte	0x06
	.zero		1


	//   ....[69]....
        /*0540*/ 	.word	0x00003870
        /*0544*/ 	.word	0x000000ff
        /*0548*/ 	.word	0x00000000
        /*054c*/ 	.short	0x010a
        /*054e*/ 	.byte	0x07
	.zero		1


	//   ....[70]....
        /*0550*/ 	.word	0x00003cd0
        /*0554*/ 	.word	0x00000000
        /*0558*/ 	.word	0x00000090
        /*055c*/ 	.short	0x010a
        /*055e*/ 	.byte	0xff
	.zero		1


	//   ....[71]....
        /*0560*/ 	.word	0x00003d90
        /*0564*/ 	.word	0x00000000
        /*0568*/ 	.word	0x00000000
        /*056c*/ 	.short	0x0101
        /*056e*/ 	.byte	0xff
	.zero		1


	//   ....[72]....
        /*0570*/ 	.word	0x000040b0
        /*0574*/ 	.word	0x000000ff
        /*0578*/ 	.word	0x00000088
        /*057c*/ 	.short	0x010a
        /*057e*/ 	.byte	0x07
	.zero		1


	//   ....[73]....
        /*0580*/ 	.word	0x000042a0
        /*0584*/ 	.word	0x000000ff
        /*0588*/ 	.word	0x00000070
        /*058c*/ 	.short	0x010a
        /*058e*/ 	.byte	0x07
	.zero		1


	//   ....[74]....
        /*0590*/ 	.word	0x00004470
        /*0594*/ 	.word	0x000000ff
        /*0598*/ 	.word	0x00000060
        /*059c*/ 	.short	0x010b
        /*059e*/ 	.byte	0x07
	.zero		1


	//   ....[75]....
        /*05a0*/ 	.word	0x000044e0
        /*05a4*/ 	.word	0x000000ff
        /*05a8*/ 	.word	0x00000000
        /*05ac*/ 	.short	0x0101
        /*05ae*/ 	.byte	0x08
	.zero		1


	//   ....[76]....
        /*05b0*/ 	.word	0x00004510
        /*05b4*/ 	.word	0x000000ff
        /*05b8*/ 	.word	0x00000078
        /*05bc*/ 	.short	0x010a
        /*05be*/ 	.byte	0x07
	.zero		1


	//   ....[77]....
        /*05c0*/ 	.word	0x00004720
        /*05c4*/ 	.word	0x000000ff
        /*05c8*/ 	.word	0x00000068
        /*05cc*/ 	.short	0x010b
        /*05ce*/ 	.byte	0x07
	.zero		1


	//   ....[78]....
        /*05d0*/ 	.word	0x00004740
        /*05d4*/ 	.word	0x000000ff
        /*05d8*/ 	.word	0x00000000
        /*05dc*/ 	.short	0x0101
        /*05de*/ 	.byte	0x0d
	.zero		1


	//   ....[79]....
        /*05e0*/ 	.word	0x00004770
        /*05e4*/ 	.word	0x000000ff
        /*05e8*/ 	.word	0x00000070
        /*05ec*/ 	.short	0x010a
        /*05ee*/ 	.byte	0x07
	.zero		1


	//   ....[80]....
        /*05f0*/ 	.word	0x000047b0
        /*05f4*/ 	.word	0x00000000
        /*05f8*/ 	.word	0x00000078
        /*05fc*/ 	.short	0x010a
        /*05fe*/ 	.byte	0xff
	.zero		1


	//   ....[81]....
        /*0600*/ 	.word	0x00004b00
        /*0604*/ 	.word	0x00000000
        /*0608*/ 	.word	0x00000090
        /*060c*/ 	.short	0x010a
        /*060e*/ 	.byte	0xff
	.zero		1


	//   ....[82]....
        /*0610*/ 	.word	0x00004c10
        /*0614*/ 	.word	0x00000000
        /*0618*/ 	.word	0x00000000
        /*061c*/ 	.short	0x0101
        /*061e*/ 	.byte	0xff
	.zero		1


	//   ....[83]....
        /*0620*/ 	.word	0x00005660
        /*0624*/ 	.word	0x00000000
        /*0628*/ 	.word	0x00000060
        /*062c*/ 	.short	0x010a
        /*062e*/ 	.byte	0xff
	.zero		1


	//   ....[84]....
        /*0630*/ 	.word	0x000056d0
        /*0634*/ 	.word	0x0000006c
        /*0638*/ 	.word	0x000000b0
        /*063c*/ 	.short	0x010a
        /*063e*/ 	.byte	0xff
	.zero		1


	//   ....[85]....
        /*0640*/ 	.word	0x000057b0
        /*0644*/ 	.word	0x00000000
        /*0648*/ 	.word	0x00000060
        /*064c*/ 	.short	0x010a
        /*064e*/ 	.byte	0xff
	.zero		1


	//   ....[86]....
        /*0650*/ 	.word	0x000058d0
        /*0654*/ 	.word	0x00000000
        /*0658*/ 	.word	0x00000000
        /*065c*/ 	.short	0x0101
        /*065e*/ 	.byte	0xff
	.zero		1


	//   ....[87]....
        /*0660*/ 	.word	0x00005950
        /*0664*/ 	.word	0x0000006c
        /*0668*/ 	.word	0x000000b0
        /*066c*/ 	.short	0x010a
        /*066e*/ 	.byte	0xff
	.zero		1


	//   ....[88]....
        /*0670*/ 	.word	0x000064c0
        /*0674*/ 	.word	0x0000004b
        /*0678*/ 	.word	0x00000060
        /*067c*/ 	.short	0x010a
        /*067e*/ 	.byte	0xff
	.zero		1


	//   ....[89]....
        /*0680*/ 	.word	0x00006570
        /*0684*/ 	.word	0x0000004b
        /*0688*/ 	.word	0x00000060
        /*068c*/ 	.short	0x010a
        /*068e*/ 	.byte	0xff
	.zero		1


	//   ....[90]....
        /*0690*/ 	.word	0x00006690
        /*0694*/ 	.word	0x00000000
        /*0698*/ 	.word	0x00000000
        /*069c*/ 	.short	0x0101
        /*069e*/ 	.byte	0xff
	.zero		1


	//   ....[91]....
        /*06a0*/ 	.word	0x00006a40
        /*06a4*/ 	.word	0x000000ff
        /*06a8*/ 	.word	0x00000000
        /*06ac*/ 	.short	0x0101
        /*06ae*/ 	.byte	0x05
	.zero		1


	//   ....[92]....
        /*06b0*/ 	.word	0x00007380
        /*06b4*/ 	.word	0x00000003
        /*06b8*/ 	.word	0x00000100
        /*06bc*/ 	.short	0x010a
        /*06be*/ 	.byte	0xff
	.zero		1


	//   ....[93]....
        /*06c0*/ 	.word	0x000073e0
        /*06c4*/ 	.word	0x00000002
        /*06c8*/ 	.word	0x00000030
        /*06cc*/ 	.short	0x010a
        /*06ce*/ 	.byte	0xff
	.zero		1


	//   ....[94]....
        /*06d0*/ 	.word	0x00007440
        /*06d4*/ 	.word	0x00000002
        /*06d8*/ 	.word	0x00000030
        /*06dc*/ 	.short	0x010a
        /*06de*/ 	.byte	0xff
	.zero		1


	//   ....[95]....
        /*06e0*/ 	.word	0x00007490
        /*06e4*/ 	.word	0x00000002
        /*06e8*/ 	.word	0x00000090
        /*06ec*/ 	.short	0x010a
        /*06ee*/ 	.byte	0xff
	.zero		1


	//   ....[96]....
        /*06f0*/ 	.word	0x000074f0
        /*06f4*/ 	.word	0x00000000
        /*06f8*/ 	.word	0x00000000
        /*06fc*/ 	.short	0x010a
        /*06fe*/ 	.byte	0xff
	.zero		1


	//   ....[97]....
        /*0700*/ 	.word	0x00007550
        /*0704*/ 	.word	0x00000000
        /*0708*/ 	.word	0x00000000
        /*070c*/ 	.short	0x010a
        /*070e*/ 	.byte	0xff
	.zero		1


	//   ....[98]....
        /*0710*/ 	.word	0x000075b0
        /*0714*/ 	.word	0x00000000
        /*0718*/ 	.word	0x00000000
        /*071c*/ 	.short	0x010a
        /*071e*/ 	.byte	0xff
	.zero		1


	//   ....[99]....
        /*0720*/ 	.word	0x00007610
        /*0724*/ 	.word	0x00000000
        /*0728*/ 	.word	0x00000000
        /*072c*/ 	.short	0x010a
        /*072e*/ 	.byte	0xff
	.zero		1


	//   ....[100]....
        /*0730*/ 	.word	0x00007670
        /*0734*/ 	.word	0x00000000
        /*0738*/ 	.word	0x00000000
        /*073c*/ 	.short	0x010a
        /*073e*/ 	.byte	0xff
	.zero		1


	//   ....[101]....
        /*0740*/ 	.word	0x000076c0
        /*0744*/ 	.word	0x00000000
        /*0748*/ 	.word	0x000000f0
        /*074c*/ 	.short	0x010a
        /*074e*/ 	.byte	0xff
	.zero		1


	//   ....[102]....
        /*0750*/ 	.word	0x00007720
        /*0754*/ 	.word	0x00000000
        /*0758*/ 	.word	0x000000a0
        /*075c*/ 	.short	0x010a
        /*075e*/ 	.byte	0xff
	.zero		1


	//   ....[103]....
        /*0760*/ 	.word	0x00007770
        /*0764*/ 	.word	0x00000000
        /*0768*/ 	.word	0x00000090
        /*076c*/ 	.short	0x010a
        /*076e*/ 	.byte	0xff
	.zero		1


	//   ....[104]....
        /*0770*/ 	.word	0x000077d0
        /*0774*/ 	.word	0x00000000
        /*0778*/ 	.word	0x000000a0
        /*077c*/ 	.short	0x010a
        /*077e*/ 	.byte	0xff
	.zero		1


	//   ....[105]....
        /*0780*/ 	.word	0x00007820
        /*0784*/ 	.word	0x00000000
        /*0788*/ 	.word	0x00000090
        /*078c*/ 	.short	0x010a
        /*078e*/ 	.byte	0xff
	.zero		1


	//   ....[106]....
        /*0790*/ 	.word	0x00007880
        /*0794*/ 	.word	0x00000003
        /*0798*/ 	.word	0x000000d0
        /*079c*/ 	.short	0x010a
        /*079e*/ 	.byte	0xff
	.zero		1


	//   ....[107]....
        /*07a0*/ 	.word	0x000078e0
        /*07a4*/ 	.word	0x00000000
        /*07a8*/ 	.word	0x00000000
        /*07ac*/ 	.short	0x010a
        /*07ae*/ 	.byte	0xff
	.zero		1


	//   ....[108]....
        /*07b0*/ 	.word	0x00007940
        /*07b4*/ 	.word	0x00000000
        /*07b8*/ 	.word	0x00000000
        /*07bc*/ 	.short	0x010a
        /*07be*/ 	.byte	0xff
	.zero		1


	//   ....[109]....
        /*07c0*/ 	.word	0x000079a0
        /*07c4*/ 	.word	0x00000000
        /*07c8*/ 	.word	0x00000000
        /*07cc*/ 	.short	0x010a
        /*07ce*/ 	.byte	0xff
	.zero		1


	//   ....[110]....
        /*07d0*/ 	.word	0x00007a00
        /*07d4*/ 	.word	0x00000000
        /*07d8*/ 	.word	0x00000000
        /*07dc*/ 	.short	0x010a
        /*07de*/ 	.byte	0xff
	.zero		1


	//   ....[111]....
        /*07e0*/ 	.word	0x00007a60
        /*07e4*/ 	.word	0x00000000
        /*07e8*/ 	.word	0x00000000
        /*07ec*/ 	.short	0x010a
        /*07ee*/ 	.byte	0xff
	.zero		1


	//   ....[112]....
        /*07f0*/ 	.word	0x00007ab0
        /*07f4*/ 	.word	0x00000000
        /*07f8*/ 	.word	0x00000090
        /*07fc*/ 	.short	0x010a
        /*07fe*/ 	.byte	0xff
	.zero		1


	//   ....[113]....
        /*0800*/ 	.word	0x00007b10
        /*0804*/ 	.word	0x00000000
        /*0808*/ 	.word	0x00000088
        /*080c*/ 	.short	0x010a
        /*080e*/ 	.byte	0xff
	.zero		1


	//   ....[114]....
        /*0810*/ 	.word	0x00007b70
        /*0814*/ 	.word	0x00000003
        /*0818*/ 	.word	0x00000070
        /*081c*/ 	.short	0x010a
        /*081e*/ 	.byte	0xff
	.zero		1


	//   ....[115]....
        /*0820*/ 	.word	0x00007bd0
        /*0824*/ 	.word	0x00000003
        /*0828*/ 	.word	0x00000078
        /*082c*/ 	.short	0x010a
        /*082e*/ 	.byte	0xff
	.zero		1


	//   ....[116]....
        /*0830*/ 	.word	0x00007c30
        /*0834*/ 	.word	0x00000000
        /*0838*/ 	.word	0x00000070
        /*083c*/ 	.short	0x010a
        /*083e*/ 	.byte	0xff
	.zero		1


	//   ....[117]....
        /*0840*/ 	.word	0x00007c80
        /*0844*/ 	.word	0x00000000
        /*0848*/ 	.word	0x00000090
        /*084c*/ 	.short	0x010a
        /*084e*/ 	.byte	0xff
	.zero		1


	//   ....[118]....
        /*0850*/ 	.word	0x00007cd0
        /*0854*/ 	.word	0x00000000
        /*0858*/ 	.word	0x00000060
        /*085c*/ 	.short	0x010a
        /*085e*/ 	.byte	0xff
	.zero		1


	//   ....[119]....
        /*0860*/ 	.word	0x00007d20
        /*0864*/ 	.word	0x0000006c
        /*0868*/ 	.word	0x000000b0
        /*086c*/ 	.short	0x010a
        /*086e*/ 	.byte	0xff
	.zero		1


	//   ....[120]....
        /*0870*/ 	.word	0x00007d70
        /*0874*/ 	.word	0x0000004b
        /*0878*/ 	.word	0x00000060
        /*087c*/ 	.short	0x010a
        /*087e*/ 	.byte	0xff
	.zero		1


	//----- nvinfo : EIATTR_NUM_MBARRIERS
	.align		4
.L_47:
        /*0880*/ 	.byte	0x03, 0x38
        /*0882*/ 	.short	0x0022


	//----- nvinfo : EIATTR_EXIT_INSTR_OFFSETS
	.align		4
        /*0884*/ 	.byte	0x04, 0x1c
        /*0886*/ 	.short	(.L_49 - .L_48)


	//   ....[0]....
.L_48:
        /*0888*/ 	.word	0x00002620


	//   ....[1]....
        /*088c*/ 	.word	0x00002b10


	//   ....[2]....
        /*0890*/ 	.word	0x00002b70


	//   ....[3]....
        /*0894*/ 	.word	0x00003ad0


	//   ....[4]....
        /*0898*/ 	.word	0x000047e0


	//   ....[5]....
        /*089c*/ 	.word	0x00004820


	//   ....[6]....
        /*08a0*/ 	.word	0x00007370


	//----- nvinfo : EIATTR_MAX_THREADS
	.align		4
.L_49:
        /*08a4*/ 	.byte	0x04, 0x05
        /*08a6*/ 	.short	(.L_51 - .L_50)
.L_50:
        /*08a8*/ 	.word	0x00000100
        /*08ac*/ 	.word	0x00000001
        /*08b0*/ 	.word	0x00000001


	//----- nvinfo : EIATTR_CRS_STACK_SIZE
	.align		4
.L_51:
        /*08b4*/ 	.byte	0x04, 0x1e
        /*08b6*/ 	.short	(.L_53 - .L_52)
.L_52:
        /*08b8*/ 	.word	0x00000000


	//----- nvinfo : EIATTR_CBANK_PARAM_SIZE
	.align		4
.L_53:
        /*08bc*/ 	.byte	0x03, 0x19
        /*08be*/ 	.short	0x0800


	//----- nvinfo : EIATTR_PARAM_CBANK
	.align		4
        /*08c0*/ 	.byte	0x04, 0x0a
        /*08c2*/ 	.short	(.L_55 - .L_54)
	.align		4
.L_54:
        /*08c4*/ 	.word	index@(.nv.constant0._ZN7cutlass13device_kernelINS_4gemm6kernel13GemmUniversalIN4cute5tupleIJiiiiEEENS1_10collective13CollectiveMmaINS1_35MainloopSm100TmaUmmaWarpSpecializedILi6ELi2ELi4ENS5_IJNS4_1CILi1EEESB_SB_EEEEENS5_IJNSA_ILi64EEENSA_ILi128EEESF_EEEaNS5_IJlSB_lEEEaSH_NS4_8TiledMMAINS4_8MMA_AtomIJNS4_15SM100_MMA_S8_SSIaaiLi64ELi128ELNS4_4UMMA5MajorE0ELSM_0ELNSL_8SaturateE0EEEEEENS4_6LayoutISC_NS5_IJNSA_ILi0EEESR_SR_EEEEENS5_IJNS4_10UnderscoreESU_SU_EEEEENS4_13SM90_TMA_LOADENS4_14ComposedLayoutINS4_7SwizzleILi3ELi4ELi3EEENS4_18smem_ptr_flag_bitsILi8EEENSQ_INS5_IJNSA_ILi8EEESF_EEENS5_IJSF_SB_EEEEEEEvNS4_8identityESX_S17_vS18_EENS_8epilogue10collective18CollectiveEpilogueINS1A_23Sm100TmaWarpSpecializedILi2ELi2ELi32ELb0ELb0EEEJSG_NS5_IJNSQ_ISE_SB_EES1F_EEEaSH_aSH_NS1A_6fusion15FusionCallbacksIS1E_NS1H_17LinearCombinationIaiaiLNS_15FloatRoundStyleE2EEESG_S1G_JEEENS4_5SM1004TMEM4LOAD26SM100_TMEM_LOAD_16dp32b32xESX_NSY_INSZ_ILi2ELi4ELi3EEES12_NSQ_INS5_IJS13_SE_EEENS5_IJSE_SB_EEEEEEENS4_39AutoVectorizingCopyWithAssumedAlignmentILi128EEENS4_14SM90_TMA_STOREES1V_S1X_S1X_EEEvvEEEEvNT_6ParamsE)
        /*08c8*/ 	.short	0x0380
        /*08ca*/ 	.short	0x0800


	//----- nvinfo : EIATTR_SW_WAR
	.align		4
.L_55:
        /*08cc*/ 	.byte	0x04, 0x36
        /*08ce*/ 	.short	(.L_57 - .L_56)
.L_56:
        /*08d0*/ 	.word	0x00000008
.L_57:


//--------------------- .nv.callgraph             --------------------------
	.section	.nv.callgraph,"",@"SHT_CUDA_CALLGRAPH"
	.align	4
	.sectionentsize	8
	.align		4
        /*0000*/ 	.word	0x00000000
	.align		4
        /*0004*/ 	.word	0xffffffff
	.align		4
        /*0008*/ 	.word	index@(_ZN7cutlass13device_kernelINS_4gemm6kernel13GemmUniversalIN4cute5tupleIJiiiiEEENS1_10collective13CollectiveMmaINS1_35MainloopSm100TmaUmmaWarpSpecializedILi6ELi2ELi4ENS5_IJNS4_1CILi1EEESB_SB_EEEEENS5_IJNSA_ILi64EEENSA_ILi128EEESF_EEEaNS5_IJlSB_lEEEaSH_NS4_8TiledMMAINS4_8MMA_AtomIJNS4_15SM100_MMA_S8_SSIaaiLi64ELi128ELNS4_4UMMA5MajorE0ELSM_0ELNSL_8SaturateE0EEEEEENS4_6LayoutISC_NS5_IJNSA_ILi0EEESR_SR_EEEEENS5_IJNS4_10UnderscoreESU_SU_EEEEENS4_13SM90_TMA_LOADENS4_14ComposedLayoutINS4_7SwizzleILi3ELi4ELi3EEENS4_18smem_ptr_flag_bitsILi8EEENSQ_INS5_IJNSA_ILi8EEESF_EEENS5_IJSF_SB_EEEEEEEvNS4_8identityESX_S17_vS18_EENS_8epilogue10collective18CollectiveEpilogueINS1A_23Sm100TmaWarpSpecializedILi2ELi2ELi32ELb0ELb0EEEJSG_NS5_IJNSQ_ISE_SB_EES1F_EEEaSH_aSH_NS1A_6fusion15FusionCallbacksIS1E_NS1H_17LinearCombinationIaiaiLNS_15FloatRoundStyleE2EEESG_S1G_JEEENS4_5SM1004TMEM4LOAD26SM100_TMEM_LOAD_16dp32b32xESX_NSY_INSZ_ILi2ELi4ELi3EEES12_NSQ_INS5_IJS13_SE_EEENS5_IJSE_SB_EEEEEEENS4_39AutoVectorizingCopyWithAssumedAlignmentILi128EEENS4_14SM90_TMA_STOREES1V_S1X_S1X_EEEvvEEEEvNT_6ParamsE)
	.align		4
        /*000c*/ 	.word	index@(__assertfail)
	.align		4
        /*0010*/ 	.word	0x00000000
	.align		4
        /*0014*/ 	.word	0xfffffffe
	.align		4
        /*0018*/ 	.word	0x00000000
	.align		4
        /*001c*/ 	.word	0xfffffffd
	.align		4
        /*0020*/ 	.word	0x00000000
	.align		4
        /*0024*/ 	.word	0xfffffffc


//--------------------- .nv.constant4             --------------------------
	.section	.nv.constant4,"a",@progbits
	.align	8
	.align		8
.nv.constant4:
        /*0000*/ 	.dword	__assertfail
	.align		8
        /*0008*/ 	.dword	__unnamed_1
	.align		8
        /*0010*/ 	.dword	__unnamed_2
	.align		8
        /*0018*/ 	.dword	_ZN40_INTERNAL_340edacd_4_k_cu_86eea0e2_304894cuda3std3__45__cpo5beginE
	.align		8
        /*0020*/ 	.dword	_ZN40_INTERNAL_340edacd_4_k_cu_86eea0e2_304894cuda3std3__45__cpo3endE
	.align		8
        /*0028*/ 	.dword	_ZN40_INTERNAL_340edacd_4_k_cu_86eea0e2_304894cuda3std3__45__cpo6cbeginE
	.align		8
        /*0030*/ 	.dword	_ZN40_INTERNAL_340edacd_4_k_cu_86eea0e2_304894cuda3std3__45__cpo4cendE
	.align		8
        /*0038*/ 	.dword	_ZN40_INTERNAL_340edacd_4_k_cu_86eea0e2_304894cuda3std3__442_GLOBAL__N__340edacd_4_k_cu_86eea0e2_304896ignoreE
	.align		8
        /*0040*/ 	.dword	_ZN40_INTERNAL_340edacd_4_k_cu_86eea0e2_304894cuda3std3__419piecewise_constructE
	.align		8
        /*0048*/ 	.dword	_ZN40_INTERNAL_340edacd_4_k_cu_86eea0e2_304894cuda3std3__48in_placeE
	.align		8
        /*0050*/ 	.dword	_ZN40_INTERNAL_340edacd_4_k_cu_86eea0e2_304894cuda3std6ranges3__45__cpo4swapE
	.align		8
        /*0058*/ 	.dword	_ZN40_INTERNAL_340edacd_4_k_cu_86eea0e2_304894cuda3std6ranges3__45__cpo9iter_moveE
	.align		8
        /*0060*/ 	.dword	_ZN40_INTERNAL_340edacd_4_k_cu_86eea0e2_304894cute7productE
	.align		8
        /*0068*/ 	.dword	_ZN40_INTERNAL_340edacd_4_k_cu_86eea0e2_304894cute1_E
	.align		8
        /*0070*/ 	.dword	$str$25
	.align		8
        /*0078*/ 	.dword	$str$26
	.align		8
        /*0080*/ 	.dword	$str$27
	.align		8
        /*0088*/ 	.dword	$str$28


//--------------------- .text._ZN7cutlass13device_kernelINS_4gemm6kernel13GemmUniversalIN4cute5tupleIJiiiiEEENS1_10collective13CollectiveMmaINS1_35MainloopSm100TmaUmmaWarpSpecializedILi6ELi2ELi4ENS5_IJNS4_1CILi1EEESB_SB_EEEEENS5_IJNSA_ILi64EEENSA_ILi128EEESF_EEEaNS5_IJlSB_lEEEaSH_NS4_8TiledMMAINS4_8MMA_AtomIJNS4_15SM100_MMA_S8_SSIaaiLi64ELi128ELNS4_4UMMA5MajorE0ELSM_0ELNSL_8SaturateE0EEEEEENS4_6LayoutISC_NS5_IJNSA_ILi0EEESR_SR_EEEEENS5_IJNS4_10UnderscoreESU_SU_EEEEENS4_13SM90_TMA_LOADENS4_14ComposedLayoutINS4_7SwizzleILi3ELi4ELi3EEENS4_18smem_ptr_flag_bitsILi8EEENSQ_INS5_IJNSA_ILi8EEESF_EEENS5_IJSF_SB_EEEEEEEvNS4_8identityESX_S17_vS18_EENS_8epilogue10collective18CollectiveEpilogueINS1A_23Sm100TmaWarpSpecializedILi2ELi2ELi32ELb0ELb0EEEJSG_NS5_IJNSQ_ISE_SB_EES1F_EEEaSH_aSH_NS1A_6fusion15FusionCallbacksIS1E_NS1H_17LinearCombinationIaiaiLNS_15FloatRoundStyleE2EEESG_S1G_JEEENS4_5SM1004TMEM4LOAD26SM100_TMEM_LOAD_16dp32b32xESX_NSY_INSZ_ILi2ELi4ELi3EEES12_NSQ_INS5_IJS13_SE_EEENS5_IJSE_SB_EEEEEEENS4_39AutoVectorizingCopyWithAssumedAlignmentILi128EEENS4_14SM90_TMA_STOREES1V_S1X_S1X_EEEvvEEEEvNT_6ParamsE --------------------------
	.section	.text._ZN7cutlass13device_kernelINS_4gemm6kernel13GemmUniversalIN4cute5tupleIJiiiiEEENS1_10collective13CollectiveMmaINS1_35MainloopSm100TmaUmmaWarpSpecializedILi6ELi2ELi4ENS5_IJNS4_1CILi1EEESB_SB_EEEEENS5_IJNSA_ILi64EEENSA_ILi128EEESF_EEEaNS5_IJlSB_lEEEaSH_NS4_8TiledMMAINS4_8MMA_AtomIJNS4_15SM100_MMA_S8_SSIaaiLi64ELi128ELNS4_4UMMA5MajorE0ELSM_0ELNSL_8SaturateE0EEEEEENS4_6LayoutISC_NS5_IJNSA_ILi0EEESR_SR_EEEEENS5_IJNS4_10UnderscoreESU_SU_EEEEENS4_13SM90_TMA_LOADENS4_14ComposedLayoutINS4_7SwizzleILi3ELi4ELi3EEENS4_18smem_ptr_flag_bitsILi8EEENSQ_INS5_IJNSA_ILi8EEESF_EEENS5_IJSF_SB_EEEEEEEvNS4_8identityESX_S17_vS18_EENS_8epilogue10collective18CollectiveEpilogueINS1A_23Sm100TmaWarpSpecializedILi2ELi2ELi32ELb0ELb0EEEJSG_NS5_IJNSQ_ISE_SB_EES1F_EEEaSH_aSH_NS1A_6fusion15FusionCallbacksIS1E_NS1H_17LinearCombinationIaiaiLNS_15FloatRoundStyleE2EEESG_S1G_JEEENS4_5SM1004TMEM4LOAD26SM100_TMEM_LOAD_16dp32b32xESX_NSY_INSZ_ILi2ELi4ELi3EEES12_NSQ_INS5_IJS13_SE_EEENS5_IJSE_SB_EEEEEEENS4_39AutoVectorizingCopyWithAssumedAlignmentILi128EEENS4_14SM90_TMA_STOREES1V_S1X_S1X_EEEvvEEEEvNT_6ParamsE,"ax",@progbits
	.align	128
.text._ZN7cutlass13device_kernelINS_4gemm6kernel13GemmUniversalIN4cute5tupleIJiiiiEEENS1_10collective13CollectiveMmaINS1_35MainloopSm100TmaUmmaWarpSpecializedILi6ELi2ELi4ENS5_IJNS4_1CILi1EEESB_SB_EEEEENS5_IJNSA_ILi64EEENSA_ILi128EEESF_EEEaNS5_IJlSB_lEEEaSH_NS4_8TiledMMAINS4_8MMA_AtomIJNS4_15SM100_MMA_S8_SSIaaiLi64ELi128ELNS4_4UMMA5MajorE0ELSM_0ELNSL_8SaturateE0EEEEEENS4_6LayoutISC_NS5_IJNSA_ILi0EEESR_SR_EEEEENS5_IJNS4_10UnderscoreESU_SU_EEEEENS4_13SM90_TMA_LOADENS4_14ComposedLayoutINS4_7SwizzleILi3ELi4ELi3EEENS4_18smem_ptr_flag_bitsILi8EEENSQ_INS5_IJNSA_ILi8EEESF_EEENS5_IJSF_SB_EEEEEEEvNS4_8identityESX_S17_vS18_EENS_8epilogue10collective18CollectiveEpilogueINS1A_23Sm100TmaWarpSpecializedILi2ELi2ELi32ELb0ELb0EEEJSG_NS5_IJNSQ_ISE_SB_EES1F_EEEaSH_aSH_NS1A_6fusion15FusionCallbacksIS1E_NS1H_17LinearCombinationIaiaiLNS_15FloatRoundStyleE2EEESG_S1G_JEEENS4_5SM1004TMEM4LOAD26SM100_TMEM_LOAD_16dp32b32xESX_NSY_INSZ_ILi2ELi4ELi3EEES12_NSQ_INS5_IJS13_SE_EEENS5_IJSE_SB_EEEEEEENS4_39AutoVectorizingCopyWithAssumedAlignmentILi128EEENS4_14SM90_TMA_STOREES1V_S1X_S1X_EEEvvEEEEvNT_6ParamsE:
        .type           _ZN7cutlass13device_kernelINS_4gemm6kernel13GemmUniversalIN4cute5tupleIJiiiiEEENS1_10collective13CollectiveMmaINS1_35MainloopSm100TmaUmmaWarpSpecializedILi6ELi2ELi4ENS5_IJNS4_1CILi1EEESB_SB_EEEEENS5_IJNSA_ILi64EEENSA_ILi128EEESF_EEEaNS5_IJlSB_lEEEaSH_NS4_8TiledMMAINS4_8MMA_AtomIJNS4_15SM100_MMA_S8_SSIaaiLi64ELi128ELNS4_4UMMA5MajorE0ELSM_0ELNSL_8SaturateE0EEEEEENS4_6LayoutISC_NS5_IJNSA_ILi0EEESR_SR_EEEEENS5_IJNS4_10UnderscoreESU_SU_EEEEENS4_13SM90_TMA_LOADENS4_14ComposedLayoutINS4_7SwizzleILi3ELi4ELi3EEENS4_18smem_ptr_flag_bitsILi8EEENSQ_INS5_IJNSA_ILi8EEESF_EEENS5_IJSF_SB_EEEEEEEvNS4_8identityESX_S17_vS18_EENS_8epilogue10collective18CollectiveEpilogueINS1A_23Sm100TmaWarpSpecializedILi2ELi2ELi32ELb0ELb0EEEJSG_NS5_IJNSQ_ISE_SB_EES1F_EEEaSH_aSH_NS1A_6fusion15FusionCallbacksIS1E_NS1H_17LinearCombinationIaiaiLNS_15FloatRoundStyleE2EEESG_S1G_JEEENS4_5SM1004TMEM4LOAD26SM100_TMEM_LOAD_16dp32b32xESX_NSY_INSZ_ILi2ELi4ELi3EEES12_NSQ_INS5_IJS13_SE_EEENS5_IJSE_SB_EEEEEEENS4_39AutoVectorizingCopyWithAssumedAlignmentILi128EEENS4_14SM90_TMA_STOREES1V_S1X_S1X_EEEvvEEEEvNT_6ParamsE,@function
        .size           _ZN7cutlass13device_kernelINS_4gemm6kernel13GemmUniversalIN4cute5tupleIJiiiiEEENS1_10collective13CollectiveMmaINS1_35MainloopSm100TmaUmmaWarpSpecializedILi6ELi2ELi4ENS5_IJNS4_1CILi1EEESB_SB_EEEEENS5_IJNSA_ILi64EEENSA_ILi128EEESF_EEEaNS5_IJlSB_lEEEaSH_NS4_8TiledMMAINS4_8MMA_AtomIJNS4_15SM100_MMA_S8_SSIaaiLi64ELi128ELNS4_4UMMA5MajorE0ELSM_0ELNSL_8SaturateE0EEEEEENS4_6LayoutISC_NS5_IJNSA_ILi0EEESR_SR_EEEEENS5_IJNS4_10UnderscoreESU_SU_EEEEENS4_13SM90_TMA_LOADENS4_14ComposedLayoutINS4_7SwizzleILi3ELi4ELi3EEENS4_18smem_ptr_flag_bitsILi8EEENSQ_INS5_IJNSA_ILi8EEESF_EEENS5_IJSF_SB_EEEEEEEvNS4_8identityESX_S17_vS18_EENS_8epilogue10collective18CollectiveEpilogueINS1A_23Sm100TmaWarpSpecializedILi2ELi2ELi32ELb0ELb0EEEJSG_NS5_IJNSQ_ISE_SB_EES1F_EEEaSH_aSH_NS1A_6fusion15FusionCallbacksIS1E_NS1H_17LinearCombinationIaiaiLNS_15FloatRoundStyleE2EEESG_S1G_JEEENS4_5SM1004TMEM4LOAD26SM100_TMEM_LOAD_16dp32b32xESX_NSY_INSZ_ILi2ELi4ELi3EEES12_NSQ_INS5_IJS13_SE_EEENS5_IJSE_SB_EEEEEEENS4_39AutoVectorizingCopyWithAssumedAlignmentILi128EEENS4_14SM90_TMA_STOREES1V_S1X_S1X_EEEvvEEEEvNT_6ParamsE,(.L_x_148 - _ZN7cutlass13device_kernelINS_4gemm6kernel13GemmUniversalIN4cute5tupleIJiiiiEEENS1_10collective13CollectiveMmaINS1_35MainloopSm100TmaUmmaWarpSpecializedILi6ELi2ELi4ENS5_IJNS4_1CILi1EEESB_SB_EEEEENS5_IJNSA_ILi64EEENSA_ILi128EEESF_EEEaNS5_IJlSB_lEEEaSH_NS4_8TiledMMAINS4_8MMA_AtomIJNS4_15SM100_MMA_S8_SSIaaiLi64ELi128ELNS4_4UMMA5MajorE0ELSM_0ELNSL_8SaturateE0EEEEEENS4_6LayoutISC_NS5_IJNSA_ILi0EEESR_SR_EEEEENS5_IJNS4_10UnderscoreESU_SU_EEEEENS4_13SM90_TMA_LOADENS4_14ComposedLayoutINS4_7SwizzleILi3ELi4ELi3EEENS4_18smem_ptr_flag_bitsILi8EEENSQ_INS5_IJNSA_ILi8EEESF_EEENS5_IJSF_SB_EEEEEEEvNS4_8identityESX_S17_vS18_EENS_8epilogue10collective18CollectiveEpilogueINS1A_23Sm100TmaWarpSpecializedILi2ELi2ELi32ELb0ELb0EEEJSG_NS5_IJNSQ_ISE_SB_EES1F_EEEaSH_aSH_NS1A_6fusion15FusionCallbacksIS1E_NS1H_17LinearCombinationIaiaiLNS_15FloatRoundStyleE2EEESG_S1G_JEEENS4_5SM1004TMEM4LOAD26SM100_TMEM_LOAD_16dp32b32xESX_NSY_INSZ_ILi2ELi4ELi3EEES12_NSQ_INS5_IJS13_SE_EEENS5_IJSE_SB_EEEEEEENS4_39AutoVectorizingCopyWithAssumedAlignmentILi128EEENS4_14SM90_TMA_STOREES1V_S1X_S1X_EEEvvEEEEvNT_6ParamsE)
        .other          _ZN7cutlass13device_kernelINS_4gemm6kernel13GemmUniversalIN4cute5tupleIJiiiiEEENS1_10collective13CollectiveMmaINS1_35MainloopSm100TmaUmmaWarpSpecializedILi6ELi2ELi4ENS5_IJNS4_1CILi1EEESB_SB_EEEEENS5_IJNSA_ILi64EEENSA_ILi128EEESF_EEEaNS5_IJlSB_lEEEaSH_NS4_8TiledMMAINS4_8MMA_AtomIJNS4_15SM100_MMA_S8_SSIaaiLi64ELi128ELNS4_4UMMA5MajorE0ELSM_0ELNSL_8SaturateE0EEEEEENS4_6LayoutISC_NS5_IJNSA_ILi0EEESR_SR_EEEEENS5_IJNS4_10UnderscoreESU_SU_EEEEENS4_13SM90_TMA_LOADENS4_14ComposedLayoutINS4_7SwizzleILi3ELi4ELi3EEENS4_18smem_ptr_flag_bitsILi8EEENSQ_INS5_IJNSA_ILi8EEESF_EEENS5_IJSF_SB_EEEEEEEvNS4_8identityESX_S17_vS18_EENS_8epilogue10collective18CollectiveEpilogueINS1A_23Sm100TmaWarpSpecializedILi2ELi2ELi32ELb0ELb0EEEJSG_NS5_IJNSQ_ISE_SB_EES1F_EEEaSH_aSH_NS1A_6fusion15FusionCallbacksIS1E_NS1H_17LinearCombinationIaiaiLNS_15FloatRoundStyleE2EEESG_S1G_JEEENS4_5SM1004TMEM4LOAD26SM100_TMEM_LOAD_16dp32b32xESX_NSY_INSZ_ILi2ELi4ELi3EEES12_NSQ_INS5_IJS13_SE_EEENS5_IJSE_SB_EEEEEEENS4_39AutoVectorizingCopyWithAssumedAlignmentILi128EEENS4_14SM90_TMA_STOREES1V_S1X_S1X_EEEvvEEEEvNT_6ParamsE,@"STO_CUDA_ENTRY STV_DEFAULT"
_ZN7cutlass13device_kernelINS_4gemm6kernel13GemmUniversalIN4cute5tupleIJiiiiEEENS1_10collective13CollectiveMmaINS1_35MainloopSm100TmaUmmaWarpSpecializedILi6ELi2ELi4ENS5_IJNS4_1CILi1EEESB_SB_EEEEENS5_IJNSA_ILi64EEENSA_ILi128EEESF_EEEaNS5_IJlSB_lEEEaSH_NS4_8TiledMMAINS4_8MMA_AtomIJNS4_15SM100_MMA_S8_SSIaaiLi64ELi128ELNS4_4UMMA5MajorE0ELSM_0ELNSL_8SaturateE0EEEEEENS4_6LayoutISC_NS5_IJNSA_ILi0EEESR_SR_EEEEENS5_IJNS4_10UnderscoreESU_SU_EEEEENS4_13SM90_TMA_LOADENS4_14ComposedLayoutINS4_7SwizzleILi3ELi4ELi3EEENS4_18smem_ptr_flag_bitsILi8EEENSQ_INS5_IJNSA_ILi8EEESF_EEENS5_IJSF_SB_EEEEEEEvNS4_8identityESX_S17_vS18_EENS_8epilogue10collective18CollectiveEpilogueINS1A_23Sm100TmaWarpSpecializedILi2ELi2ELi32ELb0ELb0EEEJSG_NS5_IJNSQ_ISE_SB_EES1F_EEEaSH_aSH_NS1A_6fusion15FusionCallbacksIS1E_NS1H_17LinearCombinationIaiaiLNS_15FloatRoundStyleE2EEESG_S1G_JEEENS4_5SM1004TMEM4LOAD26SM100_TMEM_LOAD_16dp32b32xESX_NSY_INSZ_ILi2ELi4ELi3EEES12_NSQ_INS5_IJS13_SE_EEENS5_IJSE_SB_EEEEEEENS4_39AutoVectorizingCopyWithAssumedAlignmentILi128EEENS4_14SM90_TMA_STOREES1V_S1X_S1X_EEEvvEEEEvNT_6ParamsE:
[----:B------:R-:W1:Y:S01]  /*0000*/  LDC R1, c[0x0][0x37c] ;  /* 0x0000df00ff017b82 */ /* 0x000e620000000800 */
[----:B------:R-:W2:Y:S01]  /*0010*/  S2R R103, SR_TID.X ;  /* 0x0000000000677919 */ /* 0x000ea20000002100 */
[----:B------:R-:W3:Y:S01]  /*0020*/  LDCU.64 UR4, c[0x0][0x890] ;  /* 0x00011200ff0477ac */ /* 0x000ee20008000a00 */
[----:B------:R-:W-:Y:S02]  /*0030*/  PRMT R91, RZ, 0x7610, R91 ;  /* 0x00007610ff5b7816 */ /* 0x000fe4000000005b */
[----:B------:R-:W-:Y:S01]  /*0040*/  ELECT P5, URZ, PT ;  /* 0x0000000000ff782f */ /* 0x000fe200038a0000 */
[----:B------:R-:W4:Y:S01]  /*0050*/  LDCU.64 UR46, c[0x0][0x358] ;  /* 0x00006b00ff2e77ac */ /* 0x000f220008000a00 */
[----:B---3--:R-:W-:-:S04]  /*0060*/  UISETP.NE.U32.AND UP0, UPT, UR4, URZ, UPT ;  /* 0x000000ff0400728c */ /* 0x008fc8000bf05070 */
[----:B------:R-:W-:Y:S01]  /*0070*/  UISETP.NE.AND.EX UP0, UPT, UR5, URZ, UPT, UP0 ;  /* 0x000000ff0500728c */ /* 0x000fe2000bf05300 */
[----:B--2---:R-:W-:-:S05]  /*0080*/  SHF.R.U32.HI R96, RZ, 0x5, R103 ;  /* 0x00000005ff607819 */ /* 0x004fca0000011667 */
[----:B------:R-:W2:Y:S02]  /*0090*/  SHFL.IDX PT, R0, R96, RZ, 0x1f ;  /* 0x00001fff60007589 */ /* 0x000ea400000e0000 */
[----:B--2---:R-:W-:Y:S01]  /*00a0*/  R2UR UR8, R0 ;  /* 0x00000000000872ca */ /* 0x004fe200000e0000 */
[----:B-1--4-:R-:W-:-:S14]  /*00b0*/  BRA.U UP0, `(.L_x_0) ;  /* 0x00000001002c7547 */ /* 0x012fdc000b800000 */
[----:B------:R-:W1:Y:S02]  /*00c0*/  LDCU.64 UR6, c[0x0][0x888] ;  /* 0x00011100ff0677ac */ /* 0x000e640008000a00 */
[----:B-1----:R-:W-:-:S04]  /*00d0*/  UISETP.NE.U32.AND UP0, UPT, UR6, URZ, UPT ;  /* 0x000000ff0600728c */ /* 0x002fc8000bf05070 */
[----:B------:R-:W-:-:S09]  /*00e0*/  UISETP.NE.AND.EX UP0, UPT, UR7, URZ, UPT, UP0 ;  /* 0x000000ff0700728c */ /* 0x000fd2000bf05300 */
[----:B------:R-:W-:Y:S05]  /*00f0*/  BRA.U !UP0, `(.L_x_1) ;  /* 0x0000000108107547 */ /* 0x000fea000b800000 */
[----:B------:R-:W1:Y:S02]  /*0100*/  LDC.64 R50, c[0x0][0x888] ;  /* 0x00022200ff327b82 */ /* 0x000e640000000a00 */
[----:B-1----:R1:W5:Y:S01]  /*0110*/  LDG.E R50, desc[UR46][R50.64] ;  /* 0x0000002e32327981 */ /* 0x002362000c1e1900 */
[----:B------:R-:W-:Y:S01]  /*0120*/  HFMA2 R91, -RZ, RZ, 0, 5.9604644775390625e-08 ;  /* 0x00000001ff5b7431 */ /* 0x000fe200000001ff */
[----:B------:R-:W-:Y:S05]  /*0130*/  BRA `(.L_x_0) ;  /* 0x00000000000c7947 */ /* 0x000fea0003800000 */
.L_x_1:
[----:B------:R-:W1:Y:S01]  /*0140*/  LDCU UR6, c[0x0][0x880] ;  /* 0x00011000ff0677ac */ /* 0x000e620008000800 */
[----:B------:R-:W-:Y:S01]  /*0150*/  HFMA2 R91, -RZ, RZ, 0, 5.9604644775390625e-08 ;  /* 0x00000001ff5b7431 */ /* 0x000fe200000001ff */
[----:B-1----:R-:W-:-:S07]  /*0160*/  MOV R50, UR6 ;  /* 0x0000000600327c02 */ /* 0x002fce0008000f00 */
.L_x_0:
[----:B------:R-:W2:Y:S02]  /*0170*/  LDCU.64 UR6, c[0x0][0x8b0] ;  /* 0x00011600ff0677ac */ /* 0x000ea40008000a00 */
[----:B--2---:R-:W-:-:S04]  /*0180*/  UISETP.NE.U32.AND UP0, UPT, UR6, URZ, UPT ;  /* 0x000000ff0600728c */ /* 0x004fc8000bf05070 */
[----:B------:R-:W-:-:S09]  /*0190*/  UISETP.NE.AND.EX UP0, UPT, UR7, URZ, UPT, UP0 ;  /* 0x000000ff0700728c */ /* 0x000fd2000bf05300 */
[----:B------:R-:W-:Y:S05]  /*01a0*/  BRA.U UP0, `(.L_x_2) ;  /* 0x0000000100247547 */ /* 0x000fea000b800000 */
[----:B------:R-:W2:Y:S02]  /*01b0*/  LDCU.64 UR6, c[0x0][0x8a8] ;  /* 0x00011500ff0677ac */ /* 0x000ea40008000a00 */
[----:B--2---:R-:W-:-:S04]  /*01c0*/  UISETP.NE.U32.AND UP0, UPT, UR6, URZ, UPT ;  /* 0x000000ff0600728c */ /* 0x004fc8000bf05070 */
[----:B------:R-:W-:-:S09]  /*01d0*/  UISETP.NE.AND.EX UP0, UPT, UR7, URZ, UPT, UP0 ;  /* 0x000000ff0700728c */ /* 0x000fd2000bf05300 */
[----:B------:R-:W-:Y:S05]  /*01e0*/  BRA.U !UP0, `(.L_x_3) ;  /* 0x00000001080c7547 */ /* 0x000fea000b800000 */
[----:B------:R-:W2:Y:S02]  /*01f0*/  LDC.64 R2, c[0x0][0x8a8] ;  /* 0x00022a00ff027b82 */ /* 0x000ea40000000a00 */
[----:B--2---:R2:W5:Y:S01]  /*0200*/  LDG.E R47, desc[UR46][R2.64] ;  /* 0x0000002e022f7981 */ /* 0x004562000c1e1900 */
[----:B------:R-:W-:Y:S05]  /*0210*/  BRA `(.L_x_2) ;  /* 0x0000000000087947 */ /* 0x000fea0003800000 */
.L_x_3:
[----:B------:R-:W2:Y:S02]  /*0220*/  LDCU UR6, c[0x0][0x8a0] ;  /* 0x00011400ff0677ac */ /* 0x000ea40008000800 */
[----:B--2---:R-:W-:Y:S02]  /*0230*/  MOV R47, UR6 ;  /* 0x00000006002f7c02 */ /* 0x004fe40008000f00 */
.L_x_2:
[----:B------:R-:W-:Y:S01]  /*0240*/  IMAD.U32 R0, RZ, RZ, UR8 ;  /* 0x00000008ff007e24 */ /* 0x000fe2000f8e00ff */
[----:B------:R-:W-:Y:S04]  /*0250*/  BSSY.RECONVERGENT B0, `(.L_x_4) ;  /* 0x000000c000007945 */ /* 0x000fe80003800200 */
[C---:B------:R-:W-:Y:S02]  /*0260*/  ISETP.NE.OR P1, PT, R0.reuse, 0x1, !P5 ;  /* 0x000000010000780c */ /* 0x040fe40006f25670 */
[----:B------:R-:W-:-:S11]  /*0270*/  ISETP.NE.OR P0, PT, R0, 0x3, !P5 ;  /* 0x000000030000780c */ /* 0x000fd60006f05670 */
[----:B------:R-:W-:Y:S05]  /*0280*/  @P1 BRA `(.L_x_5) ;  /* 0x0000000000201947 */ /* 0x000fea0003800000 */
[----:B------:R-:W3:Y:S02]  /*0290*/  LDCU.64 UR6, c[0x0][0x348] ;  /* 0x00006900ff0677ac */ /* 0x000ee40008000a00 */
[----:B---3--:R-:W-:Y:S02]  /*02a0*/  UIADD3 UR10, UP1, UPT, UR6, 0x80, URZ ;  /* 0x00000080060a7890 */ /* 0x008fe4000ff3e0ff */
[----:B------:R-:W-:Y:S02]  /*02b0*/  UIADD3 UR6, UP0, UPT, UR6, 0x180, URZ ;  /* 0x0000018006067890 */ /* 0x000fe4000ff1e0ff */
[----:B------:R-:W-:Y:S02]  /*02c0*/  UIADD3.X UR11, UPT, UPT, URZ, UR7, URZ, UP1, !UPT ;  /* 0x00000007ff0b7290 */ /* 0x000fe40008ffe4ff */
[----:B------:R-:W-:-:S07]  /*02d0*/  UIADD3.X UR7, UPT, UPT, URZ, UR7, URZ, UP0, !UPT ;  /* 0x00000007ff077290 */ /* 0x000fce00087fe4ff */
[----:B------:R3:W-:Y:S02]  /*02e0*/  UTMACCTL.PF [UR10] ;  /* 0x000000000a0079b9 */ /* 0x0007e40008040000 */
[----:B------:R3:W-:Y:S02]  /*02f0*/  UTMACCTL.PF [UR6] ;  /* 0x00000000060079b9 */ /* 0x0007e40008040000 */
[----:B---3--:R-:W-:Y:S01]  /*0300*/  NOP ;  /* 0x0000000000007918 */ /* 0x008fe20000000000 */
.L_x_5:
[----:B------:R-:W-:Y:S05]  /*0310*/  BSYNC.RECONVERGENT B0 ;  /* 0x0000000000007941 */ /* 0x000fea0003800200 */
.L_x_4:
[----:B------:R-:W-:Y:S04]  /*0320*/  BSSY.RECONVERGENT B0, `(.L_x_6) ;  /* 0x000000a000007945 */ /* 0x000fe80003800200 */
        /* <DEDUP_REMOVED lines=9> */
.L_x_7:
[----:B------:R-:W-:Y:S05]  /*03c0*/  BSYNC.RECONVERGENT B0 ;  /* 0x0000000000007941 */ /* 0x000fea0003800200 */
.L_x_6:
[----:B------:R-:W3:Y:S01]  /*03d0*/  LDCU.64 UR6, c[0x0][0x888] ;  /* 0x00011100ff0677ac */ /* 0x000ee20008000a00 */
[----:B------:R-:W-:Y:S02]  /*03e0*/  UISETP.EQ.U32.AND UP1, UPT, UR4, URZ, UPT ;  /* 0x000000ff0400728c */ /* 0x000fe4000bf22070 */
[----:B------:R-:W-:Y:S02]  /*03f0*/  UPLOP3.LUT UP2, UPT, UPT, UPT, UPT, 0x80, 0x8 ;  /* 0x000000000008789c */ /* 0x000fe40003f4f070 */
[----:B---3--:R-:W-:-:S04]  /*0400*/  UISETP.NE.U32.AND UP0, UPT, UR6, URZ, UPT ;  /* 0x000000ff0600728c */ /* 0x008fc8000bf05070 */
[----:B------:R-:W-:-:S04]  /*0410*/  UISETP.NE.AND.EX UP0, UPT, UR7, URZ, UPT, UP0 ;  /* 0x000000ff0700728c */ /* 0x000fc8000bf05300 */
[----:B------:R-:W-:-:S04]  /*0420*/  UISETP.EQ.OR.EX UP3, UPT, UR5, URZ, !UP0, UP1 ;  /* 0x000000ff0500728c */ /* 0x000fc8000c762710 */
[----:B------:R-:W-:-:S05]  /*0430*/  UP2UR UR50, UPR, URZ, 0x8 ;  /* 0x00000008ff327883 */ /* 0x000fca0008000000 */
[----:B------:R-:W-:Y:S07]  /*0440*/  BRA.U !UP3, `(.L_x_8) ;  /* 0x000000010b207547 */ /* 0x000fee000b800000 */
[----:B-----5:R-:W-:Y:S01]  /*0450*/  R2UR UR6, R50 ;  /* 0x00000000320672ca */ /* 0x020fe200000e0000 */
[----:B------:R-:W-:Y:S02]  /*0460*/  UISETP.NE.U32.AND UP2, UPT, UR4, URZ, UPT ;  /* 0x000000ff0400728c */ /* 0x000fe4000bf45070 */
[----:B------:R-:W-:Y:S02]  /*0470*/  USEL UR4, URZ, 0xffffffff, UP0 ;  /* 0xffffffffff047887 */ /* 0x000fe40008000000 */
[----:B------:R-:W-:-:S08]  /*0480*/  UISETP.NE.AND.EX UP2, UPT, UR5, URZ, UPT, UP2 ;  /* 0x000000ff0500728c */ /* 0x000fd0000bf45320 */
[----:B------:R-:W-:-:S04]  /*0490*/  UISETP.NE.AND UP1, UPT, UR6, URZ, UPT ;  /* 0x000000ff0600728c */ /* 0x000fc8000bf25270 */
[----:B------:R-:W-:-:S04]  /*04a0*/  @!UP2 USEL UR4, URZ, 0xffffffff, UP1 ;  /* 0xffffffffff04a887 */ /* 0x000fc80008800000 */
[----:B------:R-:W-:-:S04]  /*04b0*/  ULOP3.LUT UR4, UR4, 0x1, URZ, 0xc0, !UPT ;  /* 0x0000000104047892 */ /* 0x000fc8000f8ec0ff */
[----:B------:R-:W-:-:S11]  /*04c0*/  UISETP.NE.U32.AND UP2, UPT, UR4, 0x1, UPT ;  /* 0x000000010400788c */ /* 0x000fd6000bf45070 */
.L_x_8:
[----:B--2---:R-:W2:Y:S01]  /*04d0*/  SHFL.IDX PT, R2, R96, RZ, 0x1f ;  /* 0x00001fff60027589 */ /* 0x004ea200000e0000 */
[----:B------:R-:W-:-:S04]  /*04e0*/  UISETP.NE.AND UP1, UPT, UR8, 0x2, UPT ;  /* 0x000000020800788c */ /* 0x000fc8000bf25270 */
[----:B------:R-:W-:Y:S01]  /*04f0*/  USEL UR6, URZ, 0x1, UP1 ;  /* 0x00000001ff067887 */ /* 0x000fe20008800000 */
[----:B--2---:R-:W-:-:S13]  /*0500*/  ISETP.NE.AND P0, PT, R2, RZ, PT ;  /* 0x000000ff0200720c */ /* 0x004fda0003f05270 */
[----:B------:R-:W-:Y:S05]  /*0510*/  @P0 BRA `(.L_x_9) ;  /* 0x0000000000580947 */ /* 0x000fea0003800000 */
[----:B------:R-:W2:Y:S01]  /*0520*/  S2UR UR5, SR_CgaCtaId ;  /* 0x00000000000579c3 */ /* 0x000ea20000008800 */
[----:B------:R-:W-:Y:S01]  /*0530*/  UMOV UR7, 0x400 ;  /* 0x0000040000077882 */ /* 0x000fe20000000000 */
[----:B------:R-:W-:Y:S01]  /*0540*/  UMOV UR4, 0x1 ;  /* 0x0000000100047882 */ /* 0x000fe20000000000 */
[----:B------:R-:W-:Y:S01]  /*0550*/  ELECT P0, URZ, PT ;  /* 0x0000000000ff782f */ /* 0x000fe20003800000 */
[----:B------:R-:W-:-:S04]  /*0560*/  UIADD3 UR10, UPT, UPT, -UR4, 0x100000, URZ ;  /* 0x00100000040a7890 */ /* 0x000fc8000fffe1ff */
[----:B------:R-:W-:Y:S02]  /*0570*/  USHF.L.U32 UR11, UR10, 0xb, URZ ;  /* 0x0000000b0a0b7899 */ /* 0x000fe400080006ff */
[----:B------:R-:W-:Y:S02]  /*0580*/  USHF.L.U32 UR10, UR10, 0x1, URZ ;  /* 0x000000010a0a7899 */ /* 0x000fe400080006ff */
[----:B--2---:R-:W-:Y:S01]  /*0590*/  ULEA UR5, UR5, UR7, 0x18 ;  /* 0x0000000705057291 */ /* 0x004fe2000f8ec0ff */
[----:B------:R-:W2:Y:S11]  /*05a0*/  FENCE.VIEW.ASYNC.S ;  /* 0x00000000000073c6 */ /* 0x000eb60000000000 */
[----:B--2---:R2:W3:Y:S01]  /*05b0*/  SYNCS.EXCH.64 URZ, [UR5], UR10 ;  /* 0x0000000a05ff75b2 */ /* 0x0044e20008000100 */
[----:B------:R2:W4:Y:S01]  /*05c0*/  SYNCS.EXCH.64 URZ, [UR5+0x30], UR10 ;  /* 0x0000300a05ff75b2 */ /* 0x0005220008000100 */
[----:B------:R2:W1:Y:S01]  /*05d0*/  SYNCS.EXCH.64 URZ, [UR5+0x8], UR10 ;  /* 0x0000080a05ff75b2 */ /* 0x0004620008000100 */
        /* <DEDUP_REMOVED lines=9> */
[----:B------:R-:W-:Y:S01]  /*0670*/  NOP ;  /* 0x0000000000007918 */ /* 0x000fe20000000000 */
.L_x_9:
[----:B------:R-:W2:Y:S01]  /*0680*/  SHFL.IDX PT, R2, R96, RZ, 0x1f ;  /* 0x00001fff60027589 */ /* 0x000ea200000e0000 */
[----:B------:R-:W-:Y:S01]  /*0690*/  NOP ;  /* 0x0000000000007918 */ /* 0x000fe20000000000 */
[----:B--2---:R-:W-:-:S13]  /*06a0*/  ISETP.NE.AND P0, PT, R2, 0x1, PT ;  /* 0x000000010200780c */ /* 0x004fda0003f05270 */
[----:B------:R-:W-:Y:S05]  /*06b0*/  @P0 BRA `(.L_x_10) ;  /* 0x0000000000480947 */ /* 0x000fea0003800000 */
[----:B------:R-:W2:Y:S01]  /*06c0*/  S2UR UR7, SR_CgaCtaId ;  /* 0x00000000000779c3 */ /* 0x000ea20000008800 */
[----:B------:R-:W-:Y:S01]  /*06d0*/  UMOV UR9, 0x400 ;  /* 0x0000040000097882 */ /* 0x000fe20000000000 */
[----:B------:R-:W-:Y:S01]  /*06e0*/  UMOV UR5, 0x20 ;  /* 0x0000002000057882 */ /* 0x000fe20000000000 */
[----:B------:R-:W-:Y:S01]  /*06f0*/  UMOV UR4, 0x80 ;  /* 0x0000008000047882 */ /* 0x000fe20000000000 */
[----:B------:R-:W-:-:S04]  /*0700*/  UIADD3 UR10, UPT, UPT, -UR5, 0x100000, URZ ;  /* 0x00100000050a7890 */ /* 0x000fc8000fffe1ff */
[----:B------:R-:W-:Y:S02]  /*0710*/  USHF.L.U32 UR11, UR10, 0xb, URZ ;  /* 0x0000000b0a0b7899 */ /* 0x000fe400080006ff */
[----:B------:R-:W-:Y:S02]  /*0720*/  USHF.L.U32 UR10, UR10, 0x1, URZ ;  /* 0x000000010a0a7899 */ /* 0x000fe400080006ff */
[----:B------:R-:W-:-:S04]  /*0730*/  UIADD3 UR4, UPT, UPT, -UR4, 0x100000, URZ ;  /* 0x0010000004047890 */ /* 0x000fc8000fffe1ff */
[----:B------:R-:W-:Y:S02]  /*0740*/  USHF.L.U32 UR5, UR4, 0xb, URZ ;  /* 0x0000000b04057899 */ /* 0x000fe400080006ff */
[----:B------:R-:W-:Y:S01]  /*0750*/  USHF.L.U32 UR4, UR4, 0x1, URZ ;  /* 0x0000000104047899 */ /* 0x000fe200080006ff */
[----:B------:R-:W-:Y:S01]  /*0760*/  ELECT P0, URZ, PT ;  /* 0x0000000000ff782f */ /* 0x000fe20003800000 */
[----:B--2---:R-:W-:Y:S01]  /*0770*/  ULEA UR7, UR7, UR9, 0x18 ;  /* 0x0000000907077291 */ /* 0x004fe2000f8ec0ff */
[----:B------:R-:W2:Y:S11]  /*0780*/  FENCE.VIEW.ASYNC.S ;  /* 0x00000000000073c6 */ /* 0x000eb60000000000 */
[----:B--2---:R2:W1:Y:S01]  /*0790*/  SYNCS.EXCH.64 URZ, [UR7+0x60], UR10 ;  /* 0x0000600a07ff75b2 */ /* 0x0044620008000100 */
[----:B------:R2:W1:Y:S01]  /*07a0*/  SYNCS.EXCH.64 URZ, [UR7+0x70], UR4 ;  /* 0x0000700407ff75b2 */ /* 0x0004620008000100 */
[----:B------:R2:W1:Y:S01]  /*07b0*/  SYNCS.EXCH.64 URZ, [UR7+0x68], UR10 ;  /* 0x0000680a07ff75b2 */ /* 0x0004620008000100 */
[----:B------:R2:W1:Y:S01]  /*07c0*/  SYNCS.EXCH.64 URZ, [UR7+0x78], UR4 ;  /* 0x0000780407ff75b2 */ /* 0x0004620008000100 */
[----:B------:R-:W-:Y:S01]  /*07d0*/  NOP ;  /* 0x0000000000007918 */ /* 0x000fe20000000000 */
.L_x_10:
[----:B------:R-:W3:Y:S01]  /*07e0*/  SHFL.IDX PT, R2, R96, RZ, 0x1f ;  /* 0x00001fff60027589 */ /* 0x000ee200000e0000 */
[----:B------:R-:W-:Y:S01]  /*07f0*/  NOP ;  /* 0x0000000000007918 */ /* 0x000fe20000000000 */
[----:B---3--:R-:W-:-:S13]  /*0800*/  ISETP.NE.AND P0, PT, R2, 0x3, PT ;  /* 0x000000030200780c */ /* 0x008fda0003f05270 */
[----:B------:R-:W-:Y:S05]  /*0810*/  @P0 BRA `(.L_x_11) ;  /* 0x0000000000300947 */ /* 0x000fea0003800000 */
[----:B--2---:R-:W2:Y:S01]  /*0820*/  S2UR UR5, SR_CgaCtaId ;  /* 0x00000000000579c3 */ /* 0x004ea20000008800 */
        /* <DEDUP_REMOVED lines=8> */
[----:B--2---:R3:W2:Y:S01]  /*08b0*/  SYNCS.EXCH.64 URZ, [UR5+0x80], UR10 ;  /* 0x0000800a05ff75b2 */ /* 0x0046a20008000100 */
[----:B------:R3:W1:Y:S02]  /*08c0*/  SYNCS.EXCH.64 URZ, [UR5+0x88], UR10 ;  /* 0x0000880a05ff75b2 */ /* 0x0006640008000100 */
[----:B---3--:R-:W-:Y:S01]  /*08d0*/  NOP ;  /* 0x0000000000007918 */ /* 0x008fe20000000000 */
.L_x_11:
[----:B------:R-:W3:Y:S01]  /*08e0*/  SHFL.IDX PT, R2, R96, RZ, 0x1f ;  /* 0x00001fff60027589 */ /* 0x000ee200000e0000 */
[----:B------:R-:W-:Y:S01]  /*08f0*/  NOP ;  /* 0x0000000000007918 */ /* 0x000fe20000000000 */
[----:B---3--:R-:W-:-:S13]  /*0900*/  ISETP.NE.AND P0, PT, R2, 0x4, PT ;  /* 0x000000040200780c */ /* 0x008fda0003f05270 */
[----:B------:R-:W-:Y:S05]  /*0910*/  @P0 BRA `(.L_x_12) ;  /* 0x00000000004c0947 */ /* 0x000fea0003800000 */
[----:B--2---:R-:W2:Y:S01]  /*0920*/  S2UR UR5, SR_CgaCtaId ;  /* 0x00000000000579c3 */ /* 0x004ea20000008800 */
[----:B------:R-:W-:Y:S01]  /*0930*/  UMOV UR9, 0x100 ;  /* 0x0000010000097882 */ /* 0x000fe20000000000 */
[----:B------:R-:W-:Y:S01]  /*0940*/  UMOV UR7, 0x400 ;  /* 0x0000040000077882 */ /* 0x000fe20000000000 */
[----:B------:R-:W-:Y:S01]  /*0950*/  USEL UR9, UR9, 0xe0, UP2 ;  /* 0x000000e009097887 */ /* 0x000fe20009000000 */
[----:B------:R-:W-:Y:S01]  /*0960*/  UMOV UR4, 0x1 ;  /* 0x0000000100047882 */ /* 0x000fe20000000000 */
[----:B------:R-:W-:Y:S01]  /*0970*/  ELECT P0, URZ, PT ;  /* 0x0000000000ff782f */ /* 0x000fe20003800000 */
[----:B------:R-:W-:-:S04]  /*0980*/  UIADD3 UR10, UPT, UPT, -UR4, 0x100000, URZ ;  /* 0x00100000040a7890 */ /* 0x000fc8000fffe1ff */
[----:B------:R-:W-:Y:S02]  /*0990*/  USHF.L.U32 UR11, UR10, 0xb, URZ ;  /* 0x0000000b0a0b7899 */ /* 0x000fe400080006ff */
[----:B------:R-:W-:Y:S02]  /*09a0*/  USHF.L.U32 UR10, UR10, 0x1, URZ ;  /* 0x000000010a0a7899 */ /* 0x000fe400080006ff */
[----:B------:R-:W-:-:S04]  /*09b0*/  UIADD3 UR12, UPT, UPT, -UR9, 0x100000, URZ ;  /* 0x00100000090c7890 */ /* 0x000fc8000fffe1ff */
[----:B------:R-:W-:Y:S02]  /*09c0*/  USHF.L.U32 UR13, UR12, 0xb, URZ ;  /* 0x0000000b0c0d7899 */ /* 0x000fe400080006ff */
[----:B------:R-:W-:Y:S02]  /*09d0*/  USHF.L.U32 UR12, UR12, 0x1, URZ ;  /* 0x000000010c0c7899 */ /* 0x000fe400080006ff */
[----:B--2---:R-:W-:Y:S01]  /*09e0*/  ULEA UR5, UR5, UR7, 0x18 ;  /* 0x0000000705057291 */ /* 0x004fe2000f8ec0ff */
[----:B------:R-:W2:Y:S11]  /*09f0*/  FENCE.VIEW.ASYNC.S ;  /* 0x00000000000073c6 */ /* 0x000eb60000000000 */
[----:B--2---:R3:W2:Y:S01]  /*0a00*/  SYNCS.EXCH.64 URZ, [UR5+0x90], UR10 ;  /* 0x0000900a05ff75b2 */ /* 0x0046a20008000100 */
[----:B------:R3:W1:Y:S01]  /*0a10*/  SYNCS.EXCH.64 URZ, [UR5+0xa0], UR12 ;  /* 0x0000a00c05ff75b2 */ /* 0x0006620008000100 */
[----:B------:R3:W1:Y:S01]  /*0a20*/  SYNCS.EXCH.64 URZ, [UR5+0x98], UR10 ;  /* 0x0000980a05ff75b2 */ /* 0x0006620008000100 */
[----:B------:R3:W1:Y:S02]  /*0a30*/  SYNCS.EXCH.64 URZ, [UR5+0xa8], UR12 ;  /* 0x0000a80c05ff75b2 */ /* 0x0006640008000100 */
[----:B---3--:R-:W-:Y:S01]  /*0a40*/  NOP ;  /* 0x0000000000007918 */ /* 0x008fe20000000000 */
.L_x_12:
[----:B------:R-:W3:Y:S01]  /*0a50*/  SHFL.IDX PT, R2, R96, RZ, 0x1f ;  /* 0x00001fff60027589 */ /* 0x000ee200000e0000 */
[----:B------:R-:W-:Y:S01]  /*0a60*/  NOP ;  /* 0x0000000000007918 */ /* 0x000fe20000000000 */
[----:B---3--:R-:W-:-:S13]  /*0a70*/  ISETP.NE.AND P0, PT, R2, 0x5, PT ;  /* 0x000000050200780c */ /* 0x008fda0003f05270 */
[----:B------:R-:W-:Y:S05]  /*0a80*/  @P0 BRA `(.L_x_13) ;  /* 0x0000000000580947 */ /* 0x000fea0003800000 */
[----:B--2---:R-:W2:Y:S01]  /*0a90*/  S2UR UR7, SR_CgaCtaId ;  /* 0x00000000000779c3 */ /* 0x004ea20000008800 */
        /* <DEDUP_REMOVED lines=12> */
[----:B--2---:R3:W2:Y:S01]  /*0b60*/  SYNCS.EXCH.64 URZ, [UR7+0xb0], UR10 ;  /* 0x0000b00a07ff75b2 */ /* 0x0046a20008000100 */
[----:B------:R3:W1:Y:S01]  /*0b70*/  SYNCS.EXCH.64 URZ, [UR7+0xd0], UR4 ;  /* 0x0000d00407ff75b2 */ /* 0x0006620008000100 */
[----:B------:R3:W1:Y:S01]  /*0b80*/  SYNCS.EXCH.64 URZ, [UR7+0xb8], UR10 ;  /* 0x0000b80a07ff75b2 */ /* 0x0006620008000100 */
[----:B------:R3:W1:Y:S01]  /*0b90*/  SYNCS.EXCH.64 URZ, [UR7+0xd8], UR4 ;  /* 0x0000d80407ff75b2 */ /* 0x0006620008000100 */
[----:B------:R3:W1:Y:S01]  /*0ba0*/  SYNCS.EXCH.64 URZ, [UR7+0xc0], UR10 ;  /* 0x0000c00a07ff75b2 */ /* 0x0006620008000100 */
[----:B------:R3:W1:Y:S01]  /*0bb0*/  SYNCS.EXCH.64 URZ, [UR7+0xe0], UR4 ;  /* 0x0000e00407ff75b2 */ /* 0x0006620008000100 */
[----:B------:R3:W1:Y:S01]  /*0bc0*/  SYNCS.EXCH.64 URZ, [UR7+0xc8], UR10 ;  /* 0x0000c80a07ff75b2 */ /* 0x0006620008000100 */
[----:B------:R3:W1:Y:S02]  /*0bd0*/  SYNCS.EXCH.64 URZ, [UR7+0xe8], UR4 ;  /* 0x0000e80407ff75b2 */ /* 0x0006640008000100 */
[----:B---3--:R-:W-:Y:S01]  /*0be0*/  NOP ;  /* 0x0000000000007918 */ /* 0x008fe20000000000 */
.L_x_13:
        /* <DEDUP_REMOVED lines=18> */
.L_x_14:
[----:B--2---:R-:W2:Y:S01]  /*0d10*/  S2UR UR5, SR_CTAID.X ;  /* 0x00000000000579c3 */ /* 0x004ea20000002500 */
[----:B------:R-:W-:-:S05]  /*0d20*/  CS2R.32 R90, SR_CgaSize ;  /* 0x00000000005a7805 */ /* 0x000fca0000008a00 */
[----:B------:R-:W-:-:S05]  /*0d30*/  IMAD R90, R90, -0xa0, RZ ;  /* 0xffffff605a5a7824 */ /* 0x000fca00078e02ff */
[----:B------:R-:W-:-:S14]  /*0d40*/  R2UR UR9, R90 ;  /* 0x000000005a0972ca */ /* 0x000fdc00000e0000 */
[----:B------:R-:W3:Y:S01]  /*0d50*/  LDCU UR9, c[0x0][UR9+0x2b0] ;  /* 0x00005600090977ac */ /* 0x000ee20008000800 */
[----:B------:R-:W-:Y:S01]  /*0d60*/  NOP ;  /* 0x0000000000007918 */ /* 0x000fe20000000000 */
[----:B------:R-:W-:-:S05]  /*0d70*/  CS2R.32 R90, SR_CgaSize ;  /* 0x00000000005a7805 */ /* 0x000fca0000008a00 */
[----:B------:R-:W-:-:S05]  /*0d80*/  IMAD R90, R90, -0xa0, RZ ;  /* 0xffffff605a5a7824 */ /* 0x000fca00078e02ff */
[----:B------:R-:W-:-:S14]  /*0d90*/  R2UR UR7, R90 ;  /* 0x000000005a0772ca */ /* 0x000fdc00000e0000 */
[----:B------:R-:W4:Y:S01]  /*0da0*/  LDCU UR7, c[0x0][UR7+0x2b4] ;  /* 0x00005680070777ac */ /* 0x000f220008000800 */
[----:B------:R-:W1:Y:S08]  /*0db0*/  S2UR UR4, SR_CTAID.Y ;  /* 0x00000000000479c3 */ /* 0x000e700000002600 */
[----:B------:R-:W4:Y:S01]  /*0dc0*/  LDC R9, c[0x0][0xb24] ;  /* 0x0002c900ff097b82 */ /* 0x000f220000000800 */
[----:B--2---:R-:W-:-:S02]  /*0dd0*/  I2FP.F32.U32 R5, UR5 ;  /* 0x0000000500057c45 */ /* 0x004fc40008201000 */
[----:B------:R-:W-:-:S05]  /*0de0*/  CS2R.32 R3, SR_CgaSize ;  /* 0x0000000000037805 */ /* 0x000fca0000008a00 */
[----:B------:R-:W-:-:S06]  /*0df0*/  IMAD R3, R3, -0xa0, RZ ;  /* 0xffffff6003037824 */ /* 0x000fcc00078e02ff */
[----:B------:R-:W2:Y:S01]  /*0e00*/  LDC R3, c[0x0][R3+0x2a0] ;  /* 0x0000a80003037b82 */ /* 0x000ea20000000800 */
[----:B------:R-:W-:Y:S01]  /*0e10*/  MOV R21, UR5 ;  /* 0x0000000500157c02 */ /* 0x000fe20008000f00 */
[----:B---3--:R-:W-:Y:S01]  /*0e20*/  FMUL R5, R5, UR9 ;  /* 0x0000000905057c20 */ /* 0x008fe20008400000 */
[----:B-1----:R-:W-:Y:S02]  /*0e30*/  I2FP.F32.U32 R4, UR4 ;  /* 0x0000000400047c45 */ /* 0x002fe40008201000 */
[----:B------:R-:W-:-:S05]  /*0e40*/  CS2R.32 R2, SR_CgaSize ;  /* 0x0000000000027805 */ /* 0x000fca0000008a00 */
[----:B------:R-:W-:-:S06]  /*0e50*/  IMAD R2, R2, -0xa0, RZ ;  /* 0xffffff6002027824 */ /* 0x000fcc00078e02ff */
[----:B------:R-:W1:Y:S01]  /*0e60*/  LDC R2, c[0x0][R2+0x2a4] ;  /* 0x0000a90002027b82 */ /* 0x000e620000000800 */
[----:B------:R-:W3:Y:S01]  /*0e70*/  F2I.U32.TRUNC.NTZ R90, R5 ;  /* 0x00000005005a7305 */ /* 0x000ee2000020f000 */
[----:B------:R-:W-:Y:S01]  /*0e80*/  MOV R20, UR4 ;  /* 0x0000000400147c02 */ /* 0x000fe20008000f00 */
[----:B----4-:R-:W-:-:S05]  /*0e90*/  FMUL R4, R4, UR7 ;  /* 0x0000000704047c20 */ /* 0x010fca0008400000 */
[----:B------:R-:W-:Y:S01]  /*0ea0*/  BAR.SYNC.DEFER_BLOCKING 0x0 ;  /* 0x0000000000007b1d */ /* 0x000fe20000010000 */
[----:B------:R-:W-:-:S05]  /*0eb0*/  ISETP.GE.AND P0, PT, R9, 0x1, PT ;  /* 0x000000010900780c */ /* 0x000fca0003f06270 */
[----:B------:R-:W4:Y:S02]  /*0ec0*/  F2I.U32.TRUNC.NTZ R83, R4 ;  /* 0x0000000400537305 */ /* 0x000f24000020f000 */
[----:B------:R-:W1:Y:S01]  /*0ed0*/  S2UR UR36, SR_CTAID.Z ;  /* 0x00000000002479c3 */ /* 0x000e620000002700 */
[----:B---3--:R-:W-:-:S05]  /*0ee0*/  IADD3 R90, PT, PT, -R90, RZ, RZ ;  /* 0x000000ff5a5a7210 */ /* 0x008fca0007ffe1ff */
[----:B--2---:R-:W-:Y:S01]  /*0ef0*/  IMAD R90, R3, R90, UR5 ;  /* 0x00000005035a7e24 */ /* 0x004fe2000f8e025a */
[----:B----4-:R-:W-:-:S05]  /*0f00*/  IADD3 R83, PT, PT, -R83, RZ, RZ ;  /* 0x000000ff53537210 */ /* 0x010fca0007ffe1ff */
[----:B-1----:R-:W-:Y:S01]  /*0f10*/  IMAD R83, R2, R83, UR4 ;  /* 0x0000000402537e24 */ /* 0x002fe2000f8e0253 */
[----:B------:R-:W-:Y:S06]  /*0f20*/  @!P0 BRA `(.L_x_15) ;  /* 0x0000000000b88947 */ /* 0x000fec0003800000 */
[----:B------:R-:W1:Y:S01]  /*0f30*/  LDC.64 R4, c[0x0][0xb18] ;  /* 0x0002c600ff047b82 */ /* 0x000e620000000a00 */
[----:B------:R-:W-:-:S07]  /*0f40*/  ISETP.NE.AND P0, PT, R9, 0x1, PT ;  /* 0x000000010900780c */ /* 0x000fce0003f05270 */
[----:B------:R-:W2:Y:S08]  /*0f50*/  LDC R10, c[0x0][0xb0c] ;  /* 0x0002c300ff0a7b82 */ /* 0x000eb00000000800 */
[----:B------:R-:W3:Y:S08]  /*0f60*/  LDC R11, c[0x0][0x370] ;  /* 0x0000dc00ff0b7b82 */ /* 0x000ef00000000800 */
[----:B------:R-:W4:Y:S01]  /*0f70*/  LDC R12, c[0x0][0x374] ;  /* 0x0000dd00ff0c7b82 */ /* 0x000f220000000800 */
[----:B-1----:R-:W-:-:S07]  /*0f80*/  ISETP.NE.AND P1, PT, R4, 0x1, PT ;  /* 0x000000010400780c */ /* 0x002fce0003f25270 */
[----:B------:R-:W3:Y:S01]  /*0f90*/  LDC.64 R6, c[0x0][0xb10] ;  /* 0x0002c400ff067b82 */ /* 0x000ee20000000a00 */
[----:B--2---:R-:W-:-:S07]  /*0fa0*/  ISETP.NE.AND P2, PT, R10, 0x1, PT ;  /* 0x000000010a00780c */ /* 0x004fce0003f45270 */
[----:B------:R-:W1:Y:S08]  /*0fb0*/  LDC R8, c[0x0][0xb20] ;  /* 0x0002c800ff087b82 */ /* 0x000e700000000800 */
[----:B------:R-:W2:Y:S01]  /*0fc0*/  LDC.64 R2, c[0x0][0xb28] ;  /* 0x0002ca00ff027b82 */ /* 0x000ea20000000a00 */
[----:B----4-:R-:W-:-:S04]  /*0fd0*/  IMAD.HI.U32 R13, R12, R5, RZ ;  /* 0x000000050c0d7227 */ /* 0x010fc800078e00ff */
[----:B------:R-:W-:-:S04]  /*0fe0*/  IMAD.HI.U32 R5, R20, R5, RZ ;  /* 0x0000000514057227 */ /* 0x000fc800078e00ff */
[----:B---3--:R-:W-:-:S04]  /*0ff0*/  IMAD.HI.U32 R14, R11, R6, RZ ;  /* 0x000000060b0e7227 */ /* 0x008fc800078e00ff */
[C---:B------:R-:W-:Y:S01]  /*1000*/  IMAD.HI.U32 R16, R21.reuse, R6, RZ ;  /* 0x0000000615107227 */ /* 0x040fe200078e00ff */
[-C--:B------:R-:W-:Y:S02]  /*1010*/  @P2 SHF.R.U32.HI R11, RZ, R7.reuse, R14 ;  /* 0x00000007ff0b2219 */ /* 0x080fe4000001160e */
[-C--:B-1----:R-:W-:Y:S02]  /*1020*/  @P1 SHF.R.U32.HI R12, RZ, R8.reuse, R13 ;  /* 0x00000008ff0c1219 */ /* 0x082fe4000001160d */
[----:B------:R-:W-:Y:S02]  /*1030*/  SHF.R.U32.HI R5, RZ, R8, R5 ;  /* 0x00000008ff057219 */ /* 0x000fe40000011605 */
[----:B------:R-:W-:Y:S02]  /*1040*/  SHF.R.U32.HI R16, RZ, R7, R16 ;  /* 0x00000007ff107219 */ /* 0x000fe40000011610 */
[----:B------:R-:W-:Y:S01]  /*1050*/  SEL R5, R20, R5, !P1 ;  /* 0x0000000514057207 */ /* 0x000fe20004800000 */
[----:B--2---:R-:W-:Y:S01]  /*1060*/  IMAD.HI.U32 R14, R12, R2, RZ ;  /* 0x000000020c0e7227 */ /* 0x004fe200078e00ff */
[----:B------:R-:W-:-:S02]  /*1070*/  SEL R7, R21, R16, !P2 ;  /* 0x0000001015077207 */ /* 0x000fc40005000000 */
[----:B------:R-:W-:Y:S01]  /*1080*/  IADD3 R13, PT, PT, -R5, RZ, RZ ;  /* 0x000000ff050d7210 */ /* 0x000fe20007ffe1ff */
[----:B------:R-:W-:Y:S01]  /*1090*/  IMAD.HI.U32 R6, R11, R2, RZ ;  /* 0x000000020b067227 */ /* 0x000fe200078e00ff */
[----:B------:R-:W-:-:S03]  /*10a0*/  @P0 SHF.R.U32.HI R12, RZ, R3, R14 ;  /* 0x00000003ff0c0219 */ /* 0x000fc6000001160e */
[----:B------:R-:W-:Y:S01]  /*10b0*/  IMAD R13, R4, R13, R20 ;  /* 0x0000000d040d7224 */ /* 0x000fe200078e0214 */
[----:B------:R-:W-:Y:S01]  /*10c0*/  @P0 SHF.R.U32.HI R11, RZ, R3, R6 ;  /* 0x00000003ff0b0219 */ /* 0x000fe20000011606 */
[----:B------:R-:W-:-:S04]  /*10d0*/  IMAD R12, R12, R9, RZ ;  /* 0x000000090c0c7224 */ /* 0x000fc800078e02ff */
[----:B------:R-:W-:Y:S01]  /*10e0*/  IMAD R6, R11, R9, RZ ;  /* 0x000000090b067224 */ /* 0x000fe200078e02ff */
[----:B------:R-:W-:-:S04]  /*10f0*/  ISETP.GE.AND P1, PT, R5, R12, PT ;  /* 0x0000000c0500720c */ /* 0x000fc80003f26270 */
[----:B------:R-:W-:Y:S01]  /*1100*/  ISETP.GE.OR P1, PT, R7, R6, P1 ;  /* 0x000000060700720c */ /* 0x000fe20000f26670 */
[----:B------:R-:W-:-:S05]  /*1110*/  IMAD.HI.U32 R6, R5, R2, RZ ;  /* 0x0000000205067227 */ /* 0x000fca00078e00ff */
[----:B------:R-:W-:-:S04]  /*1120*/  SHF.R.U32.HI R6, RZ, R3, R6 ;  /* 0x00000003ff067219 */ /* 0x000fc80000011606 */
[----:B------:R-:W-:-:S03]  /*1130*/  SEL R6, R5, R6, !P0 ;  /* 0x0000000605067207 */ /* 0x000fc60004000000 */
[----:B------:R-:W-:Y:S01]  /*1140*/  @!P1 IMAD.HI.U32 R8, R7, R2, RZ ;  /* 0x0000000207089227 */ /* 0x000fe200078e00ff */
[----:B------:R-:W-:-:S04]  /*1150*/  IADD3 R2, PT, PT, -R6, RZ, RZ ;  /* 0x000000ff06027210 */ /* 0x000fc80007ffe1ff */
[----:B------:R-:W-:Y:S01]  /*1160*/  @!P1 SHF.R.U32.HI R8, RZ, R3, R8 ;  /* 0x00000003ff089219 */ /* 0x000fe20000011608 */
[----:B------:R-:W-:-:S03]  /*1170*/  IMAD R2, R9, R2, R5 ;  /* 0x0000000209027224 */ /* 0x000fc600078e0205 */
[----:B------:R-:W-:-:S05]  /*1180*/  @!P1 SEL R3, R7, R8, !P0 ;  /* 0x0000000807039207 */ /* 0x000fca0004000000 */
[--C-:B------:R-:W-:Y:S02]  /*1190*/  @!P1 IMAD.IADD R6, R6, 0x1, -R3.reuse ;  /* 0x0000000106069824 */ /* 0x100fe400078e0a03 */
[----:B------:R-:W-:Y:S01]  /*11a0*/  @!P1 IMAD R3, R2, R11, R3 ;  /* 0x0000000b02039224 */ /* 0x000fe200078e0203 */
[----:B------:R-:W-:Y:S01]  /*11b0*/  IADD3 R2, PT, PT, -R7, RZ, RZ ;  /* 0x000000ff07027210 */ /* 0x000fe20007ffe1ff */
[----:B------:R-:W-:Y:S02]  /*11c0*/  @!P1 IMAD R5, R6, R9, R7 ;  /* 0x0000000906059224 */ /* 0x000fe400078e0207 */
[----:B------:R-:W-:Y:S02]  /*11d0*/  @!P1 IMAD.MOV.U32 R7, RZ, RZ, R3 ;  /* 0x000000ffff079224 */ /* 0x000fe400078e0003 */
[----:B------:R-:W-:Y:S02]  /*11e0*/  IMAD R2, R10, R2, R21 ;  /* 0x000000020a027224 */ /* 0x000fe400078e0215 */
[----:B------:R-:W-:-:S02]  /*11f0*/  IMAD R20, R5, R4, R13 ;  /* 0x0000000405147224 */ /* 0x000fc400078e020d */
[----:B------:R-:W-:Y:S02]  /*1200*/  IMAD R21, R7, R10, R2 ;  /* 0x0000000a07157224 */ /* 0x000fe400078e0202 */
.L_x_15:
[----:B------:R-:W1:Y:S01]  /*1210*/  LDCU UR4, c[0x0][0xb30] ;  /* 0x00016600ff0477ac */ /* 0x000e620008000800 */
[----:B------:R-:W2:Y:S08]  /*1220*/  S2UR UR37, SR_CgaCtaId ;  /* 0x00000000002579c3 */ /* 0x000eb00000008800 */
[----:B------:R-:W3:Y:S01]  /*1230*/  LDC R40, c[0x0][0xb24] ;  /* 0x0002c900ff287b82 */ /* 0x000ee20000000800 */
[----:B-1----:R-:W-:-:S09]  /*1240*/  UISETP.NE.AND UP1, UPT, UR4, 0x1, UPT ;  /* 0x000000010400788c */ /* 0x002fd2000bf25270 */
[----:B--2---:R-:W-:Y:S05]  /*1250*/  BRA.U UP1, `(.L_x_16) ;  /* 0x0000000101407547 */ /* 0x004fea000b800000 */
[----:B------:R-:W1:Y:S08]  /*1260*/  LDC.64 R4, c[0x0][0xb10] ;  /* 0x0002c400ff047b82 */ /* 0x000e700000000a00 */
[----:B------:R-:W2:Y:S08]  /*1270*/  LDC.64 R2, c[0x0][0xb18] ;  /* 0x0002c600ff027b82 */ /* 0x000eb00000000a00 */
[----:B------:R-:W4:Y:S08]  /*1280*/  LDC R6, c[0x0][0xb20] ;  /* 0x0002c800ff067b82 */ /* 0x000f300000000800 */
[----:B------:R-:W3:Y:S01]  /*1290*/  LDC R8, c[0x0][0xb0c] ;  /* 0x0002c300ff087b82 */ /* 0x000ee20000000800 */
[----:B-1----:R-:W-:-:S05]  /*12a0*/  IMAD.HI.U32 R4, R21, R4, RZ ;  /* 0x0000000415047227 */ /* 0x002fca00078e00ff */
[----:B------:R-:W-:Y:S01]  /*12b0*/  SHF.R.U32.HI R4, RZ, R5, R4 ;  /* 0x00000005ff047219 */ /* 0x000fe20000011604 */
[----:B--2---:R-:W-:Y:S01]  /*12c0*/  IMAD.HI.U32 R3, R20, R3, RZ ;  /* 0x0000000314037227 */ /* 0x004fe200078e00ff */
[----:B------:R-:W-:-:S04]  /*12d0*/  ISETP.NE.AND P0, PT, R2, 0x1, PT ;  /* 0x000000010200780c */ /* 0x000fc80003f05270 */
[----:B----4-:R-:W-:-:S04]  /*12e0*/  SHF.R.U32.HI R3, RZ, R6, R3 ;  /* 0x00000006ff037219 */ /* 0x010fc80000011603 */
[----:B------:R-:W-:Y:S02]  /*12f0*/  SEL R3, R20, R3, !P0 ;  /* 0x0000000314037207 */ /* 0x000fe40004000000 */
[----:B---3--:R-:W-:-:S04]  /*1300*/  ISETP.NE.AND P1, PT, R8, 0x1, PT ;  /* 0x000000010800780c */ /* 0x008fc80003f25270 */
[----:B------:R-:W-:-:S05]  /*1310*/  SEL R4, R21, R4, !P1 ;  /* 0x0000000415047207 */ /* 0x000fca0004800000 */
[----:B------:R-:W-:Y:S02]  /*1320*/  IMAD.IADD R5, R3, 0x1, -R4 ;  /* 0x0000000103057824 */ /* 0x000fe400078e0a04 */
[----:B------:R-:W-:Y:S02]  /*1330*/  IMAD.IADD R3, R4, 0x1, -R3 ;  /* 0x0000000104037824 */ /* 0x000fe400078e0a03 */
[----:B------:R-:W-:Y:S02]  /*1340*/  IMAD R21, R5, R8, R21 ;  /* 0x0000000805157224 */ /* 0x000fe400078e0215 */
[----:B------:R-:W-:-:S07]  /*1350*/  IMAD R20, R3, R2, R20 ;  /* 0x0000000203147224 */ /* 0x000fce00078e0214 */
.L_x_16:
[----:B------:R-:W-:Y:S01]  /*1360*/  BAR.SYNC.DEFER_BLOCKING 0x0 ;  /* 0x0000000000007b1d */ /* 0x000fe20000010000 */
[----:B------:R-:W-:Y:S01]  /*1370*/  UISETP.NE.AND UP1, UPT, UR8, 0x2, UPT ;  /* 0x000000020800788c */ /* 0x000fe2000bf25270 */
[----:B------:R-:W-:Y:S02]  /*1380*/  ISETP.NE.OR P5, PT, R0, 0x2, !P5 ;  /* 0x000000020000780c */ /* 0x000fe40006fa5670 */
[----:B------:R-:W-:-:S06]  /*1390*/  LOP3.LUT R2, R103, 0x1f, RZ, 0xc0, !PT ;  /* 0x0000001f67027812 */ /* 0x000fcc00078ec0ff */
[----:B------:R-:W-:Y:S05]  /*13a0*/  BRA.U UP1, `(.L_x_17) ;  /* 0x0000001101a47547 */ /* 0x000fea000b800000 */
[----:B------:R-:W1:Y:S01]  /*13b0*/  LDCU UR13, c[0x0][0x38c] ;  /* 0x00007180ff0d77ac */ /* 0x000e620008000800 */
[----:B------:R-:W2:Y:S01]  /*13c0*/  LDC R9, c[0x0][0x370] ;  /* 0x0000dc00ff097b82 */ /* 0x000ea20000000800 */
[----:B------:R-:W-:Y:S01]  /*13d0*/  PLOP3.LUT P1, PT, PT, PT, UP2, 0x80, 0x8 ;  /* 0x000000000008781c */ /* 0x000fe20003f2f028 */
[----:B------:R-:W-:Y:S01]  /*13e0*/  IMAD.MOV.U32 R15, RZ, RZ, 0x1 ;  /* 0x00000001ff0f7424 */ /* 0x000fe200078e00ff */
[----:B------:R-:W-:Y:S01]  /*13f0*/  ISETP.EQ.OR P4, PT, R2, RZ, P5 ;  /* 0x000000ff0200720c */ /* 0x000fe20002f82670 */
[----:B------:R-:W-:Y:S01]  /*1400*/  IMAD.MOV.U32 R14, RZ, RZ, RZ ;  /* 0x000000ffff0e7224 */ /* 0x000fe200078e00ff */
[----:B------:R-:W-:Y:S02]  /*1410*/  PLOP3.LUT P1, PT, P1, PT, PT, 0x8, 0x80 ;  /* 0x000000000080781c */ /* 0x000fe40000f2e170 */
[----:B------:R-:W-:Y:S01]  /*1420*/  CS2R R12, SRZ ;  /* 0x00000000000c7805 */ /* 0x000fe2000001ff00 */
[----:B------:R-:W-:Y:S01]  /*1430*/  IMAD.MOV.U32 R10, RZ, RZ, 0x1 ;  /* 0x00000001ff0a7424 */ /* 0x000fe200078e00ff */
[----:B------:R-:W4:Y:S01]  /*1440*/  LDC R0, c[0x0][0x374] ;  /* 0x0000dd00ff007b82 */ /* 0x000f220000000800 */
[----:B------:R-:W2:Y:S01]  /*1450*/  LDCU.64 UR22, c[0x0][0x348] ;  /* 0x00006900ff1677ac */ /* 0x000ea20008000a00 */
[----:B------:R-:W-:Y:S01]  /*1460*/  UMOV UR6, URZ ;  /* 0x000000ff00067c82 */ /* 0x000fe20008000000 */
[----:B-1----:R-:W-:-:S04]  /*1470*/  UIADD3 UR5, UPT, UPT, UR13, 0x7f, URZ ;  /* 0x0000007f0d057890 */ /* 0x002fc8000fffe0ff */
[----:B------:R-:W-:-:S04]  /*1480*/  USHF.R.S32.HI UR4, URZ, 0x1f, UR5 ;  /* 0x0000001fff047899 */ /* 0x000fc80008011405 */
[----:B------:R-:W-:-:S04]  /*1490*/  ULEA.HI UR4, UR4, UR5, URZ, 0x7 ;  /* 0x0000000504047291 */ /* 0x000fc8000f8f38ff */
[----:B------:R-:W-:Y:S02]  /*14a0*/  USHF.R.S32.HI UR15, URZ, 0x7, UR4 ;  /* 0x00000007ff0f7899 */ /* 0x000fe40008011404 */
[----:B------:R-:W-:Y:S02]  /*14b0*/  UIADD3 UR4, UPT, UPT, UR13, -0x1, URZ ;  /* 0xffffffff0d047890 */ /* 0x000fe4000fffe0ff */
[----:B------:R-:W-:Y:S02]  /*14c0*/  UISETP.LT.U32.AND UP0, UPT, UR15, 0x6, UPT ;  /* 0x000000060f00788c */ /* 0x000fe4000bf01070 */
[----:B------:R-:W-:Y:S02]  /*14d0*/  UISETP.GE.U32.AND UP1, UPT, UR4, -0xff, UPT ;  /* 0xffffff010400788c */ /* 0x000fe4000bf26070 */
[----:B------:R-:W-:Y:S02]  /*14e0*/  USEL UR14, UR15, 0x6, UP0 ;  /* 0x000000060f0e7887 */ /* 0x000fe40008000000 */
[----:B------:R-:W-:-:S02]  /*14f0*/  UIADD3 UR13, UPT, UPT, UR13, 0xfe, URZ ;  /* 0x000000fe0d0d7890 */ /* 0x000fc4000fffe0ff */
[----:B------:R-:W-:Y:S02]  /*1500*/  UIADD3 UR5, UPT, UPT, UR14, -0x1, URZ ;  /* 0xffffffff0e057890 */ /* 0x000fe4000fffe0ff */
[----:B------:R-:W-:-:S03]  /*1510*/  UIADD3 UR7, UPT, UPT, UR15, -UR14, URZ ;  /* 0x8000000e0f077290 */ /* 0x000fc6000fffe0ff */
[----:B------:R-:W-:-:S04]  /*1520*/  @UP1 UIADD3 UR5, UPT, UPT, UR14, URZ, URZ ;  /* 0x000000ff0e051290 */ /* 0x000fc8000fffe0ff */
[----:B--2---:R-:W-:-:S12]  /*1530*/  UIADD3 UR5, UPT, UPT, UR5, 0x1, URZ ;  /* 0x0000000105057890 */ /* 0x004fd8000fffe0ff */
.L_x_35:
[----:B------:R-:W-:Y:S01]  /*1540*/  UISETP.NE.AND UP0, UPT, UR37, URZ, UPT ;  /* 0x000000ff2500728c */ /* 0x000fe2000bf05270 */
[----:B------:R-:W1:Y:S08]  /*1550*/  S2UR UR37, SR_CgaCtaId ;  /* 0x00000000002579c3 */ /* 0x000e700000008800 */
[----:B------:R-:W-:Y:S05]  /*1560*/  BRA.U UP0, `(.L_x_18) ;  /* 0x0000000100347547 */ /* 0x000fea000b800000 */
[----:B------:R-:W2:Y:S01]  /*1570*/  S2R R2, SR_CgaCtaId ;  /* 0x0000000000027919 */ /* 0x000ea20000008800 */
[----:B------:R-:W-:-:S04]  /*1580*/  MOV R3, 0x400 ;  /* 0x0000040000037802 */ /* 0x000fc80000000f00 */
[----:B--2---:R-:W-:Y:S02]  /*1590*/  LEA R3, R2, R3, 0x18 ;  /* 0x0000000302037211 */ /* 0x004fe400078ec0ff */
[----:B------:R-:W-:-:S03]  /*15a0*/  SHF.L.U32 R2, R10, 0x1f, RZ ;  /* 0x0000001f0a027819 */ /* 0x000fc600000006ff */
[----:B------:R-:W-:-:S04]  /*15b0*/  IMAD R3, R12, 0x8, R3 ;  /* 0x000000080c037824 */ /* 0x000fc800078e0203 */
[----:B------:R-:W2:Y:S02]  /*15c0*/  SYNCS.PHASECHK.TRANS64.TRYWAIT P0, [R3+URZ+0x100], R2 ;  /* 0x00010002030075a7 */ /* 0x000ea400080011ff */
[----:B--2---:R-:W-:Y:S05]  /*15d0*/  @!P0 BRA `(.L_x_19) ;  /* 0x0000005c00688947 */ /* 0x004fea0003800000 */
.L_x_107:
[----:B------:R-:W-:Y:S01]  /*15e0*/  VIADD R12, R12, 0x1 ;  /* 0x000000010c0c7836 */ /* 0x000fe20000000000 */
[----:B------:R2:W-:Y:S04]  /*15f0*/  SYNCS.ARRIVE.TRANS64.A1T0 RZ, [R3+URZ+0xf0], RZ ;  /* 0x0000f0ff03ff79a7 */ /* 0x0005e800081000ff */
[----:B------:R-:W-:-:S04]  /*1600*/  ISETP.NE.AND P0, PT, R12, 0x2, PT ;  /* 0x000000020c00780c */ /* 0x000fc80003f05270 */
[----:B------:R-:W-:Y:S02]  /*1610*/  SEL R12, R12, RZ, P0 ;  /* 0x000000ff0c0c7207 */ /* 0x000fe40000000000 */
[----:B--2---:R-:W-:-:S04]  /*1620*/  SEL R3, RZ, 0x1, P0 ;  /* 0x00000001ff037807 */ /* 0x004fc80000000000 */
[----:B------:R-:W-:-:S07]  /*1630*/  LOP3.LUT R10, R10, R3, RZ, 0x3c, !PT ;  /* 0x000000030a0a7212 */ /* 0x000fce00078e3cff */
.L_x_18:
[----:B------:R-:W-:Y:S01]  /*1640*/  UMOV UR4, 0x400 ;  /* 0x0000040000047882 */ /* 0x000fe20000000000 */
[----:B------:R-:W-:Y:S01]  /*1650*/  SHF.L.U32 R2, R15, 0x1f, RZ ;  /* 0x0000001f0f027819 */ /* 0x000fe200000006ff */
[----:B-1----:R-:W-:Y:S01]  /*1660*/  ULEA UR4, UR37, UR4, 0x18 ;  /* 0x0000000425047291 */ /* 0x002fe2000f8ec0ff */
[----:B------:R-:W-:Y:S01]  /*1670*/  R2UR UR35, R21 ;  /* 0x00000000152372ca */ /* 0x000fe200000e0000 */
[----:B------:R-:W-:Y:S01]  /*1680*/  UISETP.GE.U32.AND UP0, UPT, UR13, 0xff, UPT ;  /* 0x000000ff0d00788c */ /* 0x000fe2000bf06070 */
[----:B------:R-:W-:Y:S01]  /*1690*/  R2UR UR11, R20 ;  /* 0x00000000140b72ca */ /* 0x000fe200000e0000 */
[----:B------:R-:W-:Y:S01]  /*16a0*/  ULEA UR8, UR6, UR4, 0x3 ;  /* 0x0000000406087291 */ /* 0x000fe2000f8e18ff */
[----:B------:R-:W-:-:S08]  /*16b0*/  UMOV UR24, URZ ;  /* 0x000000ff00187c82 */ /* 0x000fd00008000000 */
[----:B------:R1:W2:Y:S01]  /*16c0*/  SYNCS.PHASECHK.TRANS64.TRYWAIT P0, [UR8+0x30], R2 ;  /* 0x00003002ff0075a7 */ /* 0x0002a20008001108 */
[----:B------:R-:W-:Y:S02]  /*16d0*/  USHF.L.U32 UR35, UR35, 0x6, URZ ;  /* 0x0000000623237899 */ /* 0x000fe400080006ff */
[----:B------:R-:W-:Y:S01]  /*16e0*/  USHF.L.U32 UR11, UR11, 0x7, URZ ;  /* 0x000000070b0b7899 */ /* 0x000fe200080006ff */
[----:B------:R-:W-:Y:S11]  /*16f0*/  BRA.U !UP0, `(.L_x_20) ;  /* 0x0000000108a87547 */ /* 0x000ff6000b800000 */
[----:B------:R-:W-:Y:S01]  /*1700*/  UMOV UR16, URZ ;  /* 0x000000ff00107c82 */ /* 0x000fe20008000000 */
[----:B------:R-:W-:-:S05]  /*1710*/  UMOV UR17, UR6 ;  /* 0x0000000600117c82 */ /* 0x000fca0008000000 */
.L_x_25:
[----:B-1----:R-:W-:Y:S01]  /*1720*/  ULEA UR33, UR17, UR4, 0x3 ;  /* 0x0000000411217291 */ /* 0x002fe2000f8e18ff */
[----:B--2---:R-:W-:Y:S01]  /*1730*/  @!P5 MOV R3, 0x6000 ;  /* 0x000060000003d802 */ /* 0x004fe20000000f00 */
[----:B--2---:R-:W-:Y:S10]  /*1740*/  @P0 BRA `(.L_x_21) ;  /* 0x00000000000c0947 */ /* 0x004ff40003800000 */
[----:B------:R-:W-:-:S04]  /*1750*/  SHF.L.U32 R5, R15, 0x1f, RZ ;  /* 0x0000001f0f057819 */ /* 0x000fc800000006ff */
[----:B------:R-:W2:Y:S02]  /*1760*/  SYNCS.PHASECHK.TRANS64.TRYWAIT P0, [UR33+0x30], R5 ;  /* 0x00003005ff0075a7 */ /* 0x000ea40008001121 */
[----:B--2---:R-:W-:Y:S05]  /*1770*/  @!P0 BRA `(.L_x_22) ;  /* 0x0000005c00148947 */ /* 0x004fea0003800000 */
.L_x_21:
[----:B------:R2:W-:Y:S01]  /*1780*/  @!P5 SYNCS.ARRIVE.TRANS64 RZ, [UR33], R3 ;  /* 0x00000003ffffd9a7 */ /* 0x0005e20008000021 */
[----:B------:R-:W-:Y:S04]  /*1790*/  BSSY.RECONVERGENT B0, `(.L_x_23) ;  /* 0x0000003000007945 */ /* 0x000fe80003800200 */
[----:B------:R-:W-:Y:S05]  /*17a0*/  @P4 BRA `(.L_x_24) ;  /* 0x0000000000044947 */ /* 0x000fea0003800000 */
[----:B------:R-:W-:Y:S05]  /*17b0*/  BPT.TRAP 0x1 ;  /* 0x000000040000795c */ /* 0x000fea0000300000 */
.L_x_24:
[----:B------:R-:W-:Y:S05]  /*17c0*/  BSYNC.RECONVERGENT B0 ;  /* 0x0000000000007941 */ /* 0x000fea0003800200 */
.L_x_23:
[----:B------:R-:W-:Y:S02]  /*17d0*/  UIADD3 UR6, UPT, UPT, UR17, 0x1, URZ ;  /* 0x0000000111067890 */ /* 0x000fe4000fffe0ff */
[----:B------:R-:W-:Y:S02]  /*17e0*/  ULEA UR32, UR17, UR4, 0xd ;  /* 0x0000000411207291 */ /* 0x000fe4000f8e68ff */
[----:B------:R-:W-:Y:S02]  /*17f0*/  UISETP.NE.AND UP0, UPT, UR6, 0x6, UPT ;  /* 0x000000060600788c */ /* 0x000fe4000bf05270 */
[----:B------:R-:W-:Y:S02]  /*1800*/  UIADD3 UR26, UP1, UPT, UR22, 0x80, URZ ;  /* 0x00000080161a7890 */ /* 0x000fe4000ff3e0ff */
[----:B------:R-:W-:Y:S02]  /*1810*/  USEL UR9, URZ, 0x1, UP0 ;  /* 0x00000001ff097887 */ /* 0x000fe40008000000 */
[----:B------:R-:W-:-:S02]  /*1820*/  USEL UR6, UR6, URZ, UP0 ;  /* 0x000000ff06067287 */ /* 0x000fc40008000000 */
[----:B------:R-:W-:Y:S02]  /*1830*/  UIADD3 UR20, UP0, UPT, UR22, 0x180, URZ ;  /* 0x0000018016147890 */ /* 0x000fe4000ff1e0ff */
[----:B------:R-:W-:Y:S01]  /*1840*/  ULEA UR8, UR6, UR4, 0x3 ;  /* 0x0000000406087291 */ /* 0x000fe2000f8e18ff */
[----:B------:R-:W-:Y:S01]  /*1850*/  LOP3.LUT R15, R15, UR9, RZ, 0x3c, !PT ;  /* 0x000000090f0f7c12 */ /* 0x000fe2000f8e3cff */
[----:B------:R-:W-:Y:S02]  /*1860*/  USHF.L.U32 UR34, UR16, 0x7, URZ ;  /* 0x0000000710227899 */ /* 0x000fe400080006ff */
[----:B------:R-:W-:Y:S01]  /*1870*/  UIADD3.X UR27, UPT, UPT, URZ, UR23, URZ, UP1, !UPT ;  /* 0x00000017ff1b7290 */ /* 0x000fe20008ffe4ff */
[----:B-1----:R-:W-:Y:S01]  /*1880*/  SHF.L.U32 R2, R15, 0x1f, RZ ;  /* 0x0000001f0f027819 */ /* 0x002fe200000006ff */
[----:B------:R-:W-:Y:S02]  /*1890*/  UIADD3 UR32, UPT, UPT, UR32, 0x4400, URZ ;  /* 0x0000440020207890 */ /* 0x000fe4000fffe0ff */
[----:B------:R-:W-:Y:S01]  /*18a0*/  UIADD3.X UR21, UPT, UPT, URZ, UR23, URZ, UP0, !UPT ;  /* 0x00000017ff157290 */ /* 0x000fe200087fe4ff */
[----:B------:R1:W1:Y:S01]  /*18b0*/  SYNCS.PHASECHK.TRANS64.TRYWAIT P0, [UR8+0x30], R2 ;  /* 0x00003002ff0075a7 */ /* 0x0002620008001108 */
[----:B------:R-:W-:Y:S01]  /*18c0*/  ULEA UR8, UR17, UR4, 0xe ;  /* 0x0000000411087291 */ /* 0x000fe2000f8e70ff */
[----:B------:R-:W-:Y:S01]  /*18d0*/  UMOV UR18, 0x0 ;  /* 0x0000000000127882 */ /* 0x000fe20000000000 */
[----:B------:R-:W-:-:S02]  /*18e0*/  UMOV UR19, 0x10000000 ;  /* 0x1000000000137882 */ /* 0x000fc40000000000 */
[----:B------:R-:W-:Y:S01]  /*18f0*/  UIADD3 UR8, UPT, UPT, UR8, 0x10400, URZ ;  /* 0x0001040008087890 */ /* 0x000fe2000fffe0ff */
[----:B------:R1:W-:Y:S01]  /*1900*/  UTMALDG.3D [UR32], [UR26], desc[UR18] ;  /* 0x000012201a0075b4 */ /* 0x0003e20008011000 */
[----:B------:R-:W-:Y:S01]  /*1910*/  UMOV UR12, UR36 ;  /* 0x00000024000c7c82 */ /* 0x000fe20008000000 */
[----:B------:R-:W-:Y:S01]  /*1920*/  UMOV UR9, UR33 ;  /* 0x0000002100097c82 */ /* 0x000fe20008000000 */
[----:B------:R-:W-:Y:S01]  /*1930*/  UMOV UR10, UR34 ;  /* 0x00000022000a7c82 */ /* 0x000fe20008000000 */
[----:B------:R-:W-:Y:S01]  /*1940*/  UIADD3 UR16, UPT, UPT, UR16, 0x1, URZ ;  /* 0x0000000110107890 */ /* 0x000fe2000fffe0ff */
[----:B------:R-:W-:Y:S01]  /*1950*/  UMOV UR24, UR5 ;  /* 0x0000000500187c82 */ /* 0x000fe20008000000 */
[----:B------:R-:W-:Y:S02]  /*1960*/  UMOV UR17, UR6 ;  /* 0x0000000600117c82 */ /* 0x000fe40008000000 */
[----:B------:R1:W-:Y:S01]  /*1970*/  UTMALDG.3D [UR8], [UR20], desc[UR18] ;  /* 0x00001208140075b4 */ /* 0x0003e20008011000 */
[----:B------:R-:W-:-:S09]  /*1980*/  UISETP.NE.AND UP0, UPT, UR16, UR5, UPT ;  /* 0x000000051000728c */ /* 0x000fd2000bf05270 */
[----:B------:R-:W-:Y:S05]  /*1990*/  BRA.U UP0, `(.L_x_25) ;  /* 0xfffffffd00607547 */ /* 0x000fea000b83ffff */
.L_x_20:
[----:B-1----:R-:W-:Y:S01]  /*19a0*/  ULEA UR8, UR6, UR4, 0x3 ;  /* 0x0000000406087291 */ /* 0x002fe2000f8e18ff */
[----:B------:R-:W-:Y:S01]  /*19b0*/  SHF.L.U32 R2, R15, 0x1f, RZ ;  /* 0x0000001f0f027819 */ /* 0x000fe200000006ff */
[----:B------:R-:W-:Y:S01]  /*19c0*/  @!P1 SYNCS.ARRIVE.TRANS64.A1T0 RZ, [UR4+0x88], RZ ;  /* 0x000088ffffff99a7 */ /* 0x000fe20008100004 */
[----:B------:R-:W-:-:S06]  /*19d0*/  UISETP.GT.AND UP0, UPT, UR15, UR14, UPT ;  /* 0x0000000e0f00728c */ /* 0x000fcc000bf04270 */
[----:B--2---:R1:W2:Y:S03]  /*19e0*/  SYNCS.PHASECHK.TRANS64.TRYWAIT P0, [UR8+0x30], R2 ;  /* 0x00003002ff0075a7 */ /* 0x0042a60008001108 */
[----:B------:R-:W-:Y:S05]  /*19f0*/  BRA.U !UP0, `(.L_x_26) ;  /* 0x0000000108ac7547 */ /* 0x000fea000b800000 */
[----:B------:R-:W-:Y:S01]  /*1a00*/  UIADD3 UR21, UPT, UPT, UR7, UR24, URZ ;  /* 0x0000001807157290 */ /* 0x000fe2000fffe0ff */
[----:B------:R-:W-:-:S11]  /*1a10*/  UMOV UR25, UR6 ;  /* 0x0000000600197c82 */ /* 0x000fd60008000000 */
.L_x_31:
[----:B-1----:R-:W-:Y:S01]  /*1a20*/  ULEA UR17, UR25, UR4, 0x3 ;  /* 0x0000000419117291 */ /* 0x002fe2000f8e18ff */
[----:B--2---:R-:W-:Y:S01]  /*1a30*/  @!P5 MOV R3, 0x6000 ;  /* 0x000060000003d802 */ /* 0x004fe20000000f00 */
[----:B--2---:R-:W-:Y:S10]  /*1a40*/  @P0 BRA `(.L_x_27) ;  /* 0x00000000000c0947 */ /* 0x004ff40003800000 */
[----:B------:R-:W-:-:S04]  /*1a50*/  SHF.L.U32 R5, R15, 0x1f, RZ ;  /* 0x0000001f0f057819 */ /* 0x000fc800000006ff */
[----:B------:R-:W2:Y:S02]  /*1a60*/  SYNCS.PHASECHK.TRANS64.TRYWAIT P0, [UR17+0x30], R5 ;  /* 0x00003005ff0075a7 */ /* 0x000ea40008001111 */
[----:B--2---:R-:W-:Y:S05]  /*1a70*/  @!P0 BRA `(.L_x_28) ;  /* 0x00000058006c8947 */ /* 0x004fea0003800000 */
.L_x_27:
[----:B------:R2:W-:Y:S01]  /*1a80*/  @!P5 SYNCS.ARRIVE.TRANS64 RZ, [UR17], R3 ;  /* 0x00000003ffffd9a7 */ /* 0x0005e20008000011 */
[----:B------:R-:W-:Y:S04]  /*1a90*/  BSSY.RECONVERGENT B0, `(.L_x_29) ;  /* 0x0000003000007945 */ /* 0x000fe80003800200 */
[----:B------:R-:W-:Y:S05]  /*1aa0*/  @P4 BRA `(.L_x_30) ;  /* 0x0000000000044947 */ /* 0x000fea0003800000 */
[----:B------:R-:W-:Y:S05]  /*1ab0*/  BPT.TRAP 0x1 ;  /* 0x000000040000795c */ /* 0x000fea0000300000 */
.L_x_30:
[----:B------:R-:W-:Y:S05]  /*1ac0*/  BSYNC.RECONVERGENT B0 ;  /* 0x0000000000007941 */ /* 0x000fea0003800200 */
.L_x_29:
        /* <DEDUP_REMOVED lines=10> */
[----:B------:R-:W-:Y:S01]  /*1b70*/  UIADD3 UR16, UPT, UPT, UR16, 0x4400, URZ ;  /* 0x0000440010107890 */ /* 0x000fe2000fffe0ff */
[----:B-1----:R-:W-:Y:S01]  /*1b80*/  SHF.L.U32 R2, R15, 0x1f, RZ ;  /* 0x0000001f0f027819 */ /* 0x002fe200000006ff */
[----:B------:R-:W-:Y:S02]  /*1b90*/  UIADD3.X UR31, UPT, UPT, URZ, UR23, URZ, UP1, !UPT ;  /* 0x00000017ff1f7290 */ /* 0x000fe40008ffe4ff */
[----:B------:R-:W-:Y:S01]  /*1ba0*/  UIADD3.X UR29, UPT, UPT, URZ, UR23, URZ, UP0, !UPT ;  /* 0x00000017ff1d7290 */ /* 0x000fe200087fe4ff */
[----:B------:R1:W1:Y:S01]  /*1bb0*/  SYNCS.PHASECHK.TRANS64.TRYWAIT P0, [UR8+0x30], R2 ;  /* 0x00003002ff0075a7 */ /* 0x0002620008001108 */
[----:B------:R-:W-:Y:S01]  /*1bc0*/  ULEA UR8, UR25, UR4, 0xe ;  /* 0x0000000419087291 */ /* 0x000fe2000f8e70ff */
[----:B------:R-:W-:Y:S01]  /*1bd0*/  UMOV UR26, 0x0 ;  /* 0x00000000001a7882 */ /* 0x000fe20000000000 */
[----:B------:R-:W-:-:S02]  /*1be0*/  UMOV UR27, 0x10000000 ;  /* 0x10000000001b7882 */ /* 0x000fc40000000000 */
[----:B------:R-:W-:Y:S01]  /*1bf0*/  UIADD3 UR8, UPT, UPT, UR8, 0x10400, URZ ;  /* 0x0001040008087890 */ /* 0x000fe2000fffe0ff */
[----:B------:R-:W-:Y:S01]  /*1c00*/  UMOV UR19, UR35 ;  /* 0x0000002300137c82 */ /* 0x000fe20008000000 */
[----:B------:R-:W-:Y:S01]  /*1c10*/  UMOV UR20, UR36 ;  /* 0x0000002400147c82 */ /* 0x000fe20008000000 */
[----:B------:R-:W-:Y:S01]  /*1c20*/  UMOV UR12, UR36 ;  /* 0x00000024000c7c82 */ /* 0x000fe20008000000 */
[----:B------:R-:W-:Y:S01]  /*1c30*/  UMOV UR9, UR17 ;  /* 0x0000001100097c82 */ /* 0x000fe20008000000 */
[----:B------:R-:W-:Y:S01]  /*1c40*/  UMOV UR10, UR18 ;  /* 0x00000012000a7c82 */ /* 0x000fe20008000000 */
[----:B------:R1:W-:Y:S01]  /*1c50*/  UTMALDG.3D [UR16], [UR30], desc[UR26] ;  /* 0x00001a101e0075b4 */ /* 0x0003e20008011000 */
[----:B------:R-:W-:Y:S01]  /*1c60*/  UIADD3 UR24, UPT, UPT, UR24, 0x1, URZ ;  /* 0x0000000118187890 */ /* 0x000fe2000fffe0ff */
[----:B------:R-:W-:-:S03]  /*1c70*/  UMOV UR25, UR6 ;  /* 0x0000000600197c82 */ /* 0x000fc60008000000 */
[----:B------:R-:W-:Y:S01]  /*1c80*/  UISETP.NE.AND UP0, UPT, UR24, UR21, UPT ;  /* 0x000000151800728c */ /* 0x000fe2000bf05270 */
[----:B------:R1:W-:Y:S08]  /*1c90*/  UTMALDG.3D [UR8], [UR28], desc[UR26] ;  /* 0x00001a081c0075b4 */ /* 0x0003f00008011000 */
[----:B------:R-:W-:Y:S05]  /*1ca0*/  BRA.U UP0, `(.L_x_31) ;  /* 0xfffffffd005c7547 */ /* 0x000fea000b83ffff */
.L_x_26:
[C---:B-1----:R-:W-:Y:S01]  /*1cb0*/  LEA R2, R14.reuse, UR4, 0x3 ;  /* 0x000000040e027c11 */ /* 0x042fe2000f8e18ff */
[----:B------:R-:W-:Y:S01]  /*1cc0*/  NOP ;  /* 0x0000000000007918 */ /* 0x000fe20000000000 */
[----:B--2---:R-:W-:Y:S02]  /*1cd0*/  SHF.L.U32 R3, R13, 0x1f, RZ ;  /* 0x0000001f0d037819 */ /* 0x004fe400000006ff */
[----:B------:R-:W-:Y:S02]  /*1ce0*/  LEA R4, R14, UR4, 0x4 ;  /* 0x000000040e047c11 */ /* 0x000fe4000f8e20ff */
[----:B------:R-:W1:Y:S02]  /*1cf0*/  SYNCS.PHASECHK.TRANS64.TRYWAIT P0, [R2+URZ+0x90], R3 ;  /* 0x00009003020075a7 */ /* 0x000e6400080011ff */
[----:B-1----:R-:W-:Y:S05]  /*1d00*/  @!P0 BRA `(.L_x_32) ;  /* 0x0000005400e08947 */ /* 0x002fea0003800000 */
.L_x_110:
[----:B------:R-:W2:Y:S01]  /*1d10*/  LDS.128 R4, [R4+0x120] ;  /* 0x0001200004047984 */ /* 0x000ea20000000c00 */
[----:B---3--:R-:W-:Y:S01]  /*1d20*/  ISETP.GE.AND P0, PT, R40, 0x1, PT ;  /* 0x000000012800780c */ /* 0x008fe20003f06270 */
[----:B-1----:R-:W-:Y:S01]  /*1d30*/  VIADD R2, R2, 0xa0 ;  /* 0x000000a002027836 */ /* 0x002fe20000000000 */
[----:B------:R-:W-:Y:S01]  /*1d40*/  @!PT LDS RZ, [RZ] ;  /* 0x00000000fffff984 */ /* 0x000fe20000000800 */
[----:B------:R-:W-:Y:S01]  /*1d50*/  @!PT LDS RZ, [RZ] ;  /* 0x00000000fffff984 */ /* 0x000fe20000000800 */
[----:B------:R-:W-:Y:S01]  /*1d60*/  @!PT LDS RZ, [RZ] ;  /* 0x00000000fffff984 */ /* 0x000fe20000000800 */
[----:B------:R-:W-:Y:S01]  /*1d70*/  @!PT LDS RZ, [RZ] ;  /* 0x00000000fffff984 */ /* 0x000fe20000000800 */
[----:B------:R1:W-:Y:S06]  /*1d80*/  MEMBAR.ALL.CTA ;  /* 0x0000000000007992 */ /* 0x0003ec0000008000 */
[----:B-1----:R-:W1:Y:S01]  /*1d90*/  FENCE.VIEW.ASYNC.S ;  /* 0x00000000000073c6 */ /* 0x002e620000000000 */
[----:B------:R-:W-:-:S04]  /*1da0*/  PRMT R2, RZ, 0x654, R2 ;  /* 0x00000654ff027816 */ /* 0x000fc80000000002 */
[----:B-1----:R1:W-:Y:S01]  /*1db0*/  SYNCS.ARRIVE.TRANS64.RED.A1T0 RZ, [R2+URZ], RZ ;  /* 0x000000ff02ff79a7 */ /* 0x0023e200081004ff */
[----:B--2---:R-:W-:-:S13]  /*1dc0*/  LOP3.LUT P2, RZ, R6, 0x1, RZ, 0xc0, !PT ;  /* 0x0000000106ff7812 */ /* 0x004fda000784c0ff */
[----:B------:R-:W-:Y:S01]  /*1dd0*/  @P2 SHF.R.U32.HI R3, RZ, 0x10, R5 ;  /* 0x00000010ff032819 */ /* 0x000fe20000011605 */
[----:B------:R-:W-:Y:S01]  /*1de0*/  VOTEU.ANY UP0, P2 ;  /* 0x0000000000ff7886 */ /* 0x000fe20001000100 */
[----:B------:R-:W-:Y:S02]  /*1df0*/  @P2 MOV R11, R4 ;  /* 0x00000004000b2202 */ /* 0x000fe40000000f00 */
[----:B------:R-:W-:Y:S02]  /*1e00*/  @P2 R2UR.BROADCAST UR8, R3 ;  /* 0x00000000030822ca */ /* 0x000fe400008e0000 */
[----:B------:R-:W-:-:S11]  /*1e10*/  @P2 LOP3.LUT R8, R5, 0xffff, RZ, 0xc0, !PT ;  /* 0x0000ffff05082812 */ /* 0x000fd600078ec0ff */
[----:B------:R-:W-:Y:S01]  /*1e20*/  @UP0 UMOV UR36, UR8 ;  /* 0x0000000800240c82 */ /* 0x000fe20008000000 */
[----:B-1----:R-:W-:Y:S05]  /*1e30*/  @!P0 BRA `(.L_x_33) ;  /* 0x0000000000b88947 */ /* 0x002fea0003800000 */
[----:B------:R-:W4:Y:S01]  /*1e40*/  LDC.64 R4, c[0x0][0xb18] ;  /* 0x0002c600ff047b82 */ /* 0x000f220000000a00 */
[----:B------:R-:W-:-:S07]  /*1e50*/  ISETP.NE.AND P3, PT, R40, 0x1, PT ;  /* 0x000000012800780c */ /* 0x000fce0003f65270 */
[----:B------:R-:W1:Y:S08]  /*1e60*/  LDC.64 R6, c[0x0][0xb10] ;  /* 0x0002c400ff067b82 */ /* 0x000e700000000a00 */
[----:B------:R-:W2:Y:S08]  /*1e70*/  LDC R16, c[0x0][0xb20] ;  /* 0x0002c800ff107b82 */ /* 0x000eb00000000800 */
[----:B------:R-:W3:Y:S01]  /*1e80*/  LDC R18, c[0x0][0xb0c] ;  /* 0x0002c300ff127b82 */ /* 0x000ee20000000800 */
[----:B----4-:R-:W-:Y:S01]  /*1e90*/  IMAD.HI.U32 R17, R0, R5, RZ ;  /* 0x0000000500117227 */ /* 0x010fe200078e00ff */
[----:B------:R-:W-:-:S03]  /*1ea0*/  ISETP.NE.AND P0, PT, R4, 0x1, PT ;  /* 0x000000010400780c */ /* 0x000fc60003f05270 */
[----:B------:R-:W-:-:S03]  /*1eb0*/  IMAD.HI.U32 R5, R8, R5, RZ ;  /* 0x0000000508057227 */ /* 0x000fc600078e00ff */
[----:B------:R-:W4:Y:S01]  /*1ec0*/  LDC.64 R2, c[0x0][0xb28] ;  /* 0x0002ca00ff027b82 */ /* 0x000f220000000a00 */
[----:B-1----:R-:W-:-:S04]  /*1ed0*/  IMAD.HI.U32 R20, R9, R6, RZ ;  /* 0x0000000609147227 */ /* 0x002fc800078e00ff */
[----:B------:R-:W-:Y:S01]  /*1ee0*/  IMAD.HI.U32 R22, R11, R6, RZ ;  /* 0x000000060b167227 */ /* 0x000fe200078e00ff */
[----:B------:R-:W-:Y:S02]  /*1ef0*/  SHF.R.U32.HI R20, RZ, R7, R20 ;  /* 0x00000007ff147219 */ /* 0x000fe40000011614 */
[-C--:B--2---:R-:W-:Y:S02]  /*1f00*/  SHF.R.U32.HI R17, RZ, R16.reuse, R17 ;  /* 0x00000010ff117219 */ /* 0x084fe40000011611 */
[----:B------:R-:W-:Y:S02]  /*1f10*/  SHF.R.U32.HI R5, RZ, R16, R5 ;  /* 0x00000010ff057219 */ /* 0x000fe40000011605 */
[----:B------:R-:W-:Y:S02]  /*1f20*/  SEL R17, R0, R17, !P0 ;  /* 0x0000001100117207 */ /* 0x000fe40004000000 */
[----:B------:R-:W-:Y:S02]  /*1f30*/  SHF.R.U32.HI R22, RZ, R7, R22 ;  /* 0x00000007ff167219 */ /* 0x000fe40000011616 */
[----:B---3--:R-:W-:-:S02]  /*1f40*/  ISETP.NE.AND P1, PT, R18, 0x1, PT ;  /* 0x000000011200780c */ /* 0x008fc40003f25270 */
[----:B------:R-:W-:Y:S02]  /*1f50*/  SEL R5, R8, R5, !P0 ;  /* 0x0000000508057207 */ /* 0x000fe40004000000 */
[----:B------:R-:W-:Y:S02]  /*1f60*/  SEL R19, R9, R20, !P1 ;  /* 0x0000001409137207 */ /* 0x000fe40004800000 */
[----:B------:R-:W-:Y:S01]  /*1f70*/  SEL R7, R11, R22, !P1 ;  /* 0x000000160b077207 */ /* 0x000fe20004800000 */
[----:B----4-:R-:W-:-:S04]  /*1f80*/  IMAD.HI.U32 R20, R17, R2, RZ ;  /* 0x0000000211147227 */ /* 0x010fc800078e00ff */
[----:B------:R-:W-:Y:S01]  /*1f90*/  IMAD.HI.U32 R6, R19, R2, RZ ;  /* 0x0000000213067227 */ /* 0x000fe200078e00ff */
[----:B------:R-:W-:-:S04]  /*1fa0*/  @P3 SHF.R.U32.HI R17, RZ, R3, R20 ;  /* 0x00000003ff113219 */ /* 0x000fc80000011614 */
[----:B------:R-:W-:Y:S01]  /*1fb0*/  @P3 SHF.R.U32.HI R19, RZ, R3, R6 ;  /* 0x00000003ff133219 */ /* 0x000fe20000011606 */
[----:B------:R-:W-:-:S04]  /*1fc0*/  IMAD R17, R40, R17, RZ ;  /* 0x0000001128117224 */ /* 0x000fc800078e02ff */
[----:B------:R-:W-:Y:S01]  /*1fd0*/  IMAD R6, R40, R19, RZ ;  /* 0x0000001328067224 */ /* 0x000fe200078e02ff */
[C---:B------:R-:W-:Y:S02]  /*1fe0*/  ISETP.GE.AND P0, PT, R5.reuse, R17, PT ;  /* 0x000000110500720c */ /* 0x040fe40003f06270 */
[----:B------:R-:W-:Y:S02]  /*1ff0*/  IADD3 R17, PT, PT, -R5, RZ, RZ ;  /* 0x000000ff05117210 */ /* 0x000fe40007ffe1ff */
[----:B------:R-:W-:Y:S01]  /*2000*/  ISETP.GE.OR P0, PT, R7, R6, P0 ;  /* 0x000000060700720c */ /* 0x000fe20000706670 */
[----:B------:R-:W-:-:S04]  /*2010*/  IMAD.HI.U32 R6, R5, R2, RZ ;  /* 0x0000000205067227 */ /* 0x000fc800078e00ff */
[----:B------:R-:W-:Y:S01]  /*2020*/  IMAD R8, R4, R17, R8 ;  /* 0x0000001104087224 */ /* 0x000fe200078e0208 */
[----:B------:R-:W-:-:S04]  /*2030*/  SHF.R.U32.HI R6, RZ, R3, R6 ;  /* 0x00000003ff067219 */ /* 0x000fc80000011606 */
[----:B------:R-:W-:-:S03]  /*2040*/  SEL R6, R5, R6, !P3 ;  /* 0x0000000605067207 */ /* 0x000fc60005800000 */
[----:B------:R-:W-:-:S04]  /*2050*/  @!P0 IMAD.HI.U32 R16, R7, R2, RZ ;  /* 0x0000000207108227 */ /* 0x000fc800078e00ff */
[----:B------:R-:W-:Y:S01]  /*2060*/  IMAD.MOV R2, RZ, RZ, -R6 ;  /* 0x000000ffff027224 */ /* 0x000fe200078e0a06 */
[----:B------:R-:W-:-:S03]  /*2070*/  @!P0 SHF.R.U32.HI R16, RZ, R3, R16 ;  /* 0x00000003ff108219 */ /* 0x000fc60000011610 */
[----:B------:R-:W-:Y:S01]  /*2080*/  IMAD R2, R40, R2, R5 ;  /* 0x0000000228027224 */ /* 0x000fe200078e0205 */
        /* <DEDUP_REMOVED lines=9> */
.L_x_33:
[----:B------:R-:W1:Y:S02]  /*2120*/  LDCU UR8, c[0x0][0xb30] ;  /* 0x00016600ff0877ac */ /* 0x000e640008000800 */
[----:B-1----:R-:W-:-:S09]  /*2130*/  UISETP.NE.AND UP0, UPT, UR8, 0x1, UPT ;  /* 0x000000010800788c */ /* 0x002fd2000bf05270 */
[----:B------:R-:W-:Y:S05]  /*2140*/  BRA.U UP0, `(.L_x_34) ;  /* 0x0000000100407547 */ /* 0x000fea000b800000 */
[----:B------:R-:W1:Y:S08]  /*2150*/  LDC.64 R4, c[0x0][0xb10] ;  /* 0x0002c400ff047b82 */ /* 0x000e700000000a00 */
[----:B------:R-:W2:Y:S08]  /*2160*/  LDC.64 R2, c[0x0][0xb18] ;  /* 0x0002c600ff027b82 */ /* 0x000eb00000000a00 */
[----:B------:R-:W3:Y:S08]  /*2170*/  LDC R6, c[0x0][0xb20] ;  /* 0x0002c800ff067b82 */ /* 0x000ef00000000800 */
[----:B------:R-:W4:Y:S01]  /*2180*/  LDC R16, c[0x0][0xb0c] ;  /* 0x0002c300ff107b82 */ /* 0x000f220000000800 */
[----:B-1----:R-:W-:-:S05]  /*2190*/  IMAD.HI.U32 R4, R11, R4, RZ ;  /* 0x000000040b047227 */ /* 0x002fca00078e00ff */
[----:B------:R-:W-:Y:S01]  /*21a0*/  SHF.R.U32.HI R4, RZ, R5, R4 ;  /* 0x00000005ff047219 */ /* 0x000fe20000011604 */
[----:B--2---:R-:W-:Y:S01]  /*21b0*/  IMAD.HI.U32 R3, R8, R3, RZ ;  /* 0x0000000308037227 */ /* 0x004fe200078e00ff */
[----:B------:R-:W-:-:S04]  /*21c0*/  ISETP.NE.AND P0, PT, R2, 0x1, PT ;  /* 0x000000010200780c */ /* 0x000fc80003f05270 */
[----:B---3--:R-:W-:-:S04]  /*21d0*/  SHF.R.U32.HI R3, RZ, R6, R3 ;  /* 0x00000006ff037219 */ /* 0x008fc80000011603 */
[----:B------:R-:W-:Y:S02]  /*21e0*/  SEL R3, R8, R3, !P0 ;  /* 0x0000000308037207 */ /* 0x000fe40004000000 */
[----:B----4-:R-:W-:-:S04]  /*21f0*/  ISETP.NE.AND P1, PT, R16, 0x1, PT ;  /* 0x000000011000780c */ /* 0x010fc80003f25270 */
[----:B------:R-:W-:-:S05]  /*2200*/  SEL R4, R11, R4, !P1 ;  /* 0x000000040b047207 */ /* 0x000fca0004800000 */
[----:B------:R-:W-:Y:S02]  /*2210*/  IMAD.IADD R5, R3, 0x1, -R4 ;  /* 0x0000000103057824 */ /* 0x000fe400078e0a04 */
[----:B------:R-:W-:Y:S02]  /*2220*/  IMAD.IADD R3, R4, 0x1, -R3 ;  /* 0x0000000104037824 */ /* 0x000fe400078e0a03 */
[----:B------:R-:W-:Y:S02]  /*2230*/  IMAD R11, R5, R16, R11 ;  /* 0x00000010050b7224 */ /* 0x000fe400078e020b */
[----:B------:R-:W-:-:S07]  /*2240*/  IMAD R8, R3, R2, R8 ;  /* 0x0000000203087224 */ /* 0x000fce00078e0208 */
.L_x_34:
[----:B------:R-:W-:Y:S01]  /*2250*/  VIADD R14, R14, 0x1 ;  /* 0x000000010e0e7836 */ /* 0x000fe20000000000 */
[----:B------:R-:W-:Y:S01]  /*2260*/  PLOP3.LUT P1, PT, PT, PT, PT, 0x80, 0x8 ;  /* 0x000000000008781c */ /* 0x000fe20003f2f070 */
[----:B------:R-:W-:Y:S02]  /*2270*/  IMAD.IADD R21, R11, 0x1, R90 ;  /* 0x000000010b157824 */ /* 0x000fe400078e025a */
[----:B------:R-:W-:Y:S01]  /*2280*/  IMAD.IADD R20, R8, 0x1, R83 ;  /* 0x0000000108147824 */ /* 0x000fe200078e0253 */
[----:B------:R-:W-:-:S04]  /*2290*/  ISETP.NE.AND P0, PT, R14, 0x2, PT ;  /* 0x000000020e00780c */ /* 0x000fc80003f05270 */
[----:B------:R-:W-:Y:S02]  /*22a0*/  SEL R2, RZ, 0x1, P0 ;  /* 0x00000001ff027807 */ /* 0x000fe40000000000 */
[----:B------:R-:W-:Y:S02]  /*22b0*/  SEL R14, R14, RZ, P0 ;  /* 0x000000ff0e0e7207 */ /* 0x000fe40000000000 */
[----:B------:R-:W-:Y:S01]  /*22c0*/  LOP3.LUT R13, R13, R2, RZ, 0x3c, !PT ;  /* 0x000000020d0d7212 */ /* 0x000fe200078e3cff */
[----:B------:R-:W-:Y:S06]  /*22d0*/  @P2 BRA `(.L_x_35) ;  /* 0xfffffff000982947 */ /* 0x000fec000383ffff */
[----:B------:R-:W-:Y:S01]  /*22e0*/  UIADD3 UR4, UPT, UPT, UR4, 0x30, URZ ;  /* 0x0000003004047890 */ /* 0x000fe2000fffe0ff */
[----:B------:R-:W-:-:S03]  /*22f0*/  SHF.L.U32 R3, R15, 0x1f, RZ ;  /* 0x0000001f0f037819 */ /* 0x000fc600000006ff */
[----:B------:R-:W-:-:S09]  /*2300*/  ULEA UR5, UR6, UR4, 0x3 ;  /* 0x0000000406057291 */ /* 0x000fd2000f8e18ff */
[----:B------:R-:W1:Y:S02]  /*2310*/  SYNCS.PHASECHK.TRANS64.TRYWAIT P0, [UR5], R3 ;  /* 0x00000003ff0075a7 */ /* 0x000e640008001105 */
[----:B-1----:R-:W-:Y:S05]  /*2320*/  @!P0 BRA `(.L_x_36) ;  /* 0x00000050006c8947 */ /* 0x002fea0003800000 */
.L_x_112:
[----:B------:R-:W-:-:S04]  /*2330*/  UIADD3 UR6, UPT, UPT, UR6, 0x1, URZ ;  /* 0x0000000106067890 */ /* 0x000fc8000fffe0ff */
[----:B------:R-:W-:-:S04]  /*2340*/  UISETP.NE.AND UP0, UPT, UR6, 0x6, UPT ;  /* 0x000000060600788c */ /* 0x000fc8000bf05270 */
[----:B------:R-:W-:Y:S02]  /*2350*/  USEL UR7, URZ, 0x1, UP0 ;  /* 0x00000001ff077887 */ /* 0x000fe40008000000 */
[----:B------:R-:W-:-:S04]  /*2360*/  USEL UR6, UR6, URZ, UP0 ;  /* 0x000000ff06067287 */ /* 0x000fc80008000000 */
[----:B------:R-:W-:Y:S01]  /*2370*/  ULEA UR5, UR6, UR4, 0x3 ;  /* 0x0000000406057291 */ /* 0x000fe2000f8e18ff */
[----:B------:R-:W-:-:S04]  /*2380*/  LOP3.LUT R2, R15, UR7, RZ, 0x3c, !PT ;  /* 0x000000070f027c12 */ /* 0x000fc8000f8e3cff */
[----:B-1----:R-:W-:-:S04]  /*2390*/  SHF.L.U32 R3, R2, 0x1f, RZ ;  /* 0x0000001f02037819 */ /* 0x002fc800000006ff */
[----:B------:R-:W1:Y:S02]  /*23a0*/  SYNCS.PHASECHK.TRANS64.TRYWAIT P0, [UR5], R3 ;  /* 0x00000003ff0075a7 */ /* 0x000e640008001105 */
[----:B-1----:R-:W-:Y:S05]  /*23b0*/  @!P0 BRA `(.L_x_37) ;  /* 0x0000005000608947 */ /* 0x002fea0003800000 */
.L_x_114:
        /* <DEDUP_REMOVED lines=9> */
.L_x_116:
        /* <DEDUP_REMOVED lines=9> */
.L_x_118:
        /* <DEDUP_REMOVED lines=9> */
.L_x_120:
[----:B------:R-:W-:-:S04]  /*2570*/  UIADD3 UR6, UPT, UPT, UR6, 0x1, URZ ;  /* 0x0000000106067890 */ /* 0x000fc8000fffe0ff */
[----:B------:R-:W-:-:S04]  /*2580*/  UISETP.NE.AND UP0, UPT, UR6, 0x6, UPT ;  /* 0x000000060600788c */ /* 0x000fc8000bf05270 */
[----:B------:R-:W-:Y:S02]  /*2590*/  USEL UR5, URZ, 0x1, UP0 ;  /* 0x00000001ff057887 */ /* 0x000fe40008000000 */
[----:B------:R-:W-:-:S04]  /*25a0*/  USEL UR6, UR6, URZ, UP0 ;  /* 0x000000ff06067287 */ /* 0x000fc80008000000 */
[----:B------:R-:W-:Y:S01]  /*25b0*/  ULEA UR6, UR6, UR4, 0x3 ;  /* 0x0000000406067291 */ /* 0x000fe2000f8e18ff */
[----:B-1----:R-:W-:-:S04]  /*25c0*/  LOP3.LUT R3, R2, UR5, RZ, 0x3c, !PT ;  /* 0x0000000502037c12 */ /* 0x002fc8000f8e3cff */
[----:B------:R-:W-:Y:S01]  /*25d0*/  SHF.L.U32 R3, R3, 0x1f, RZ ;  /* 0x0000001f03037819 */ /* 0x000fe200000006ff */
[----:B----4-:R-:W-:-:S07]  /*25e0*/  IMAD.U32 R0, RZ, RZ, UR6 ;  /* 0x00000006ff007e24 */ /* 0x010fce000f8e00ff */
.L_x_41:
[----:B-1----:R1:W2:Y:S02]  /*25f0*/  SYNCS.PHASECHK.TRANS64.TRYWAIT P0, [R0+URZ], R3 ;  /* 0x00000003000075a7 */ /* 0x0022a400080011ff */
[----:B--2---:R-:W-:Y:S05]  /*2600*/  @!P0 NANOSLEEP.SYNCS 0x989680 ;  /* 0x009896800000895d */ /* 0x004fea0003900000 */
[----:B------:R-:W2:Y:S02]  /*2610*/  @!P0 SYNCS.PHASECHK.TRANS64 P0, [R0+URZ], R3 ;  /* 0x00000003000085a7 */ /* 0x000ea400080010ff */
[----:B--2---:R-:W-:Y:S05]  /*2620*/  @P0 EXIT ;  /* 0x000000000000094d */ /* 0x004fea0003800000 */
[----:B------:R-:W-:Y:S05]  /*2630*/  BRA `(.L_x_41) ;  /* 0xfffffffc00ec7947 */ /* 0x000fea000383ffff */
.L_x_17:
[----:B------:R-:W-:-:S04]  /*2640*/  UISETP.NE.AND UP1, UPT, UR37, URZ, UPT ;  /* 0x000000ff2500728c */ /* 0x000fc8000bf25270 */
[----:B------:R-:W-:-:S09]  /*2650*/  UISETP.NE.OR UP1, UPT, UR8, 0x1, UP1 ;  /* 0x000000010800788c */ /* 0x000fd20008f25670 */
[----:B------:R-:W-:Y:S05]  /*2660*/  BRA.U UP1, `(.L_x_42) ;  /* 0x0000000501487547 */ /* 0x000fea000b800000 */
[----:B------:R-:W-:Y:S01]  /*2670*/  ISETP.NE.AND P2, PT, R2, RZ, PT ;  /* 0x000000ff0200720c */ /* 0x000fe20003f45270 */
[----:B------:R-:W-:Y:S01]  /*2680*/  IMAD.MOV.U32 R12, RZ, RZ, 0x1 ;  /* 0x00000001ff0c7424 */ /* 0x000fe200078e00ff */
[----:B------:R-:W-:Y:S02]  /*2690*/  CS2R R10, SRZ ;  /* 0x00000000000a7805 */ /* 0x000fe4000001ff00 */
[----:B------:R-:W-:Y:S01]  /*26a0*/  CS2R R8, SRZ ;  /* 0x0000000000087805 */ /* 0x000fe2000001ff00 */
[----:B------:R-:W-:Y:S01]  /*26b0*/  UMOV UR4, 0x400 ;  /* 0x0000040000047882 */ /* 0x000fe20000000000 */
[----:B------:R-:W-:Y:S01]  /*26c0*/  UMOV UR6, URZ ;  /* 0x000000ff00067c82 */ /* 0x000fe20008000000 */
[----:B------:R-:W-:-:S12]  /*26d0*/  ULEA UR37, UR37, UR4, 0x18 ;  /* 0x0000000425257291 */ /* 0x000fd8000f8ec0ff */
.L_x_46:
[----:B------:R-:W-:Y:S02]  /*26e0*/  LEA R0, R8, UR37, 0x3 ;  /* 0x0000002508007c11 */ /* 0x000fe4000f8e18ff */
[----:B------:R-:W-:-:S03]  /*26f0*/  SHF.L.U32 R5, R9, 0x1f, RZ ;  /* 0x0000001f09057819 */ /* 0x000fc600000006ff */
[----:B------:R-:W-:Y:S01]  /*2700*/  VIADD R4, R0, 0x100 ;  /* 0x0000010000047836 */ /* 0x000fe20000000000 */
[----:B------:R-:W1:Y:S02]  /*2710*/  SYNCS.PHASECHK.TRANS64.TRYWAIT P0, [R0+URZ+0xf0], R5 ;  /* 0x0000f005000075a7 */ /* 0x000e6400080011ff */
[----:B-1----:R-:W-:Y:S05]  /*2720*/  @!P0 BRA `(.L_x_43) ;  /* 0x0000004c00e48947 */ /* 0x002fea0003800000 */
.L_x_121:
[----:B------:R-:W-:Y:S01]  /*2730*/  ULEA UR5, UR6, UR37, 0x3 ;  /* 0x0000002506057291 */ /* 0x000fe2000f8e18ff */
[----:B------:R-:W-:Y:S02]  /*2740*/  PRMT R4, RZ, 0x654, R4 ;  /* 0x00000654ff047816 */ /* 0x000fe40000000004 */
[----:B-1----:R-:W-:Y:S01]  /*2750*/  SHF.L.U32 R5, R12, 0x1f, RZ ;  /* 0x0000001f0c057819 */ /* 0x002fe200000006ff */
[----:B------:R-:W-:Y:S01]  /*2760*/  UIADD3 UR4, UPT, UPT, UR5, 0x90, URZ ;  /* 0x0000009005047890 */ /* 0x000fe2000fffe0ff */
[----:B------:R1:W-:Y:S05]  /*2770*/  SYNCS.ARRIVE.TRANS64.RED.A1T0 RZ, [R4+URZ], RZ ;  /* 0x000000ff04ff79a7 */ /* 0x0003ea00081004ff */
[----:B------:R-:W-:Y:S01]  /*2780*/  IMAD.U32 R7, RZ, RZ, UR4 ;  /* 0x00000004ff077e24 */ /* 0x000fe2000f8e00ff */
[----:B------:R-:W2:Y:S04]  /*2790*/  SYNCS.PHASECHK.TRANS64.TRYWAIT P0, [UR5+0xa0], R5 ;  /* 0x0000a005ff0075a7 */ /* 0x000ea80008001105 */
[----:B------:R-:W-:Y:S01]  /*27a0*/  PRMT R6, R2, 0x654, R7 ;  /* 0x0000065402067816 */ /* 0x000fe20000000007 */
[----:B-1----:R-:W-:Y:S01]  /*27b0*/  @!P2 IMAD.MOV.U32 R4, RZ, RZ, 0x10 ;  /* 0x00000010ff04a424 */ /* 0x002fe200078e00ff */
[----:B--2---:R-:W-:Y:S06]  /*27c0*/  @!P0 BRA `(.L_x_44) ;  /* 0x0000004c00d08947 */ /* 0x004fec0003800000 */
.L_x_123:
[----:B------:R-:W-:Y:S01]  /*27d0*/  ULEA UR4, UR6, UR37, 0x4 ;  /* 0x0000002506047291 */ /* 0x000fe2000f8e20ff */
[----:B------:R-:W-:Y:S01]  /*27e0*/  SEL R3, R6, R3, !P2 ;  /* 0x0000000306037207 */ /* 0x000fe20005000000 */
[----:B------:R-:W-:Y:S01]  /*27f0*/  UIADD3 UR5, UPT, UPT, UR5, 0x90, URZ ;  /* 0x0000009005057890 */ /* 0x000fe2000fffe0ff */
[----:B-1----:R-:W-:Y:S01]  /*2800*/  LEA R0, R11, UR37, 0x3 ;  /* 0x000000250b007c11 */ /* 0x002fe2000f8e18ff */
[----:B------:R-:W-:Y:S01]  /*2810*/  UIADD3 UR4, UPT, UPT, UR4, 0x120, URZ ;  /* 0x0000012004047890 */ /* 0x000fe2000fffe0ff */
[----:B------:R-:W-:Y:S01]  /*2820*/  SHF.L.U32 R5, R10, 0x1f, RZ ;  /* 0x0000001f0a057819 */ /* 0x000fe200000006ff */
[----:B------:R1:W-:Y:S01]  /*2830*/  @!P2 SYNCS.ARRIVE.TRANS64.RED RZ, [R3+URZ], R4 ;  /* 0x0000000403ffa9a7 */ /* 0x0003e200080004ff */
[----:B------:R-:W-:Y:S01]  /*2840*/  UIADD3 UR6, UPT, UPT, UR6, 0x1, URZ ;  /* 0x0000000106067890 */ /* 0x000fe2000fffe0ff */
[----:B------:R-:W-:-:S03]  /*2850*/  VIADD R8, R8, 0x1 ;  /* 0x0000000108087836 */ /* 0x000fc60000000000 */
[----:B------:R-:W-:Y:S02]  /*2860*/  UISETP.NE.AND UP0, UPT, UR6, 0x2, UPT ;  /* 0x000000020600788c */ /* 0x000fe4000bf05270 */
[----:B------:R-:W-:Y:S06]  /*2870*/  UGETNEXTWORKID.BROADCAST [UR4], [UR5] ;  /* 0x00000000040073ca */ /* 0x000fec0008000100 */
[----:B------:R-:W-:Y:S01]  /*2880*/  USEL UR4, URZ, 0x1, UP0 ;  /* 0x00000001ff047887 */ /* 0x000fe20008000000 */
[----:B------:R-:W-:Y:S01]  /*2890*/  ISETP.NE.AND P0, PT, R8, 0x2, PT ;  /* 0x000000020800780c */ /* 0x000fe20003f05270 */
[----:B------:R-:W-:Y:S01]  /*28a0*/  USEL UR6, UR6, URZ, UP0 ;  /* 0x000000ff06067287 */ /* 0x000fe20008000000 */
[----:B------:R-:W2:Y:S03]  /*28b0*/  SYNCS.PHASECHK.TRANS64.TRYWAIT P1, [R0+URZ+0x90], R5 ;  /* 0x00009005000075a7 */ /* 0x000ea600080211ff */
[----:B------:R-:W-:Y:S01]  /*28c0*/  LOP3.LUT R12, R12, UR4, RZ, 0x3c, !PT ;  /* 0x000000040c0c7c12 */ /* 0x000fe2000f8e3cff */
[----:B-12---:R-:W-:Y:S07]  /*28d0*/  @!P1 BRA `(.L_x_45) ;  /* 0x0000004c00a49947 */ /* 0x006fee0003800000 */
.L_x_124:
[C---:B------:R-:W-:Y:S01]  /*28e0*/  LEA R4, R11.reuse, UR37, 0x4 ;  /* 0x000000250b047c11 */ /* 0x040fe2000f8e20ff */
[----:B-1----:R-:W-:Y:S01]  /*28f0*/  VIADD R0, R0, 0xa0 ;  /* 0x000000a000007836 */ /* 0x002fe20000000000 */
[----:B------:R-:W-:Y:S01]  /*2900*/  SEL R8, R8, RZ, P0 ;  /* 0x000000ff08087207 */ /* 0x000fe20000000000 */
[----:B------:R-:W-:-:S03]  /*2910*/  VIADD R11, R11, 0x1 ;  /* 0x000000010b0b7836 */ /* 0x000fc60000000000 */
[----:B------:R-:W1:Y:S01]  /*2920*/  LDS.128 R4, [R4+0x120] ;  /* 0x0001200004047984 */ /* 0x000e620000000c00 */
[----:B------:R-:W-:Y:S02]  /*2930*/  PRMT R0, RZ, 0x654, R0 ;  /* 0x00000654ff007816 */ /* 0x000fe40000000000 */
[C---:B------:R-:W-:Y:S01]  /*2940*/  ISETP.NE.AND P1, PT, R11.reuse, 0x2, PT ;  /* 0x000000020b00780c */ /* 0x040fe20003f25270 */
[----:B------:R-:W-:Y:S01]  /*2950*/  @!PT LDS RZ, [RZ] ;  /* 0x00000000fffff984 */ /* 0x000fe20000000800 */
[----:B------:R-:W-:Y:S01]  /*2960*/  @!PT LDS RZ, [RZ] ;  /* 0x00000000fffff984 */ /* 0x000fe20000000800 */
[----:B------:R-:W-:Y:S01]  /*2970*/  @!PT LDS RZ, [RZ] ;  /* 0x00000000fffff984 */ /* 0x000fe20000000800 */
[----:B------:R-:W-:Y:S01]  /*2980*/  @!PT LDS RZ, [RZ] ;  /* 0x00000000fffff984 */ /* 0x000fe20000000800 */
[----:B------:R2:W-:Y:S06]  /*2990*/  MEMBAR.ALL.CTA ;  /* 0x0000000000007992 */ /* 0x0005ec0000008000 */
[----:B--2---:R-:W2:Y:S01]  /*29a0*/  FENCE.VIEW.ASYNC.S ;  /* 0x00000000000073c6 */ /* 0x004ea20000000000 */
[----:B------:R-:W-:Y:S01]  /*29b0*/  SEL R11, R11, RZ, P1 ;  /* 0x000000ff0b0b7207 */ /* 0x000fe20000800000 */
[----:B--2---:R2:W-:Y:S01]  /*29c0*/  SYNCS.ARRIVE.TRANS64.RED.A1T0 RZ, [R0+URZ], RZ ;  /* 0x000000ff00ff79a7 */ /* 0x0045e200081004ff */
[----:B-1----:R-:W-:-:S02]  /*29d0*/  LOP3.LUT P3, RZ, R6, 0x1, RZ, 0xc0, !PT ;  /* 0x0000000106ff7812 */ /* 0x002fc4000786c0ff */
[----:B------:R-:W-:-:S04]  /*29e0*/  SEL R5, RZ, 0x1, P1 ;  /* 0x00000001ff057807 */ /* 0x000fc80000800000 */
[----:B------:R-:W-:Y:S02]  /*29f0*/  LOP3.LUT R10, R10, R5, RZ, 0x3c, !PT ;  /* 0x000000050a0a7212 */ /* 0x000fe400078e3cff */
[----:B--2---:R-:W-:-:S04]  /*2a00*/  SEL R0, RZ, 0x1, P0 ;  /* 0x00000001ff007807 */ /* 0x004fc80000000000 */
[----:B------:R-:W-:Y:S01]  /*2a10*/  LOP3.LUT R9, R9, R0, RZ, 0x3c, !PT ;  /* 0x0000000009097212 */ /* 0x000fe200078e3cff */
[----:B------:R-:W-:Y:S06]  /*2a20*/  @P3 BRA `(.L_x_46) ;  /* 0xfffffffc002c3947 */ /* 0x000fec000383ffff */
[----:B------:R-:W-:Y:S01]  /*2a30*/  ULEA UR5, UR6, UR37, 0x3 ;  /* 0x0000002506057291 */ /* 0x000fe2000f8e18ff */
[----:B------:R-:W-:-:S08]  /*2a40*/  SHF.L.U32 R3, R12, 0x1f, RZ ;  /* 0x0000001f0c037819 */ /* 0x000fd000000006ff */
[----:B------:R-:W1:Y:S02]  /*2a50*/  SYNCS.PHASECHK.TRANS64 P0, [UR5+0xa0], R3 ;  /* 0x0000a003ff0075a7 */ /* 0x000e640008001005 */
[----:B-1----:R-:W-:Y:S05]  /*2a60*/  @P0 BRA `(.L_x_47) ;  /* 0x0000000000080947 */ /* 0x002fea0003800000 */
[----:B------:R-:W1:Y:S02]  /*2a70*/  SYNCS.PHASECHK.TRANS64.TRYWAIT P0, [UR5+0xa0], R3 ;  /* 0x0000a003ff0075a7 */ /* 0x000e640008001105 */
[----:B-1----:R-:W-:Y:S05]  /*2a80*/  @!P0 BRA `(.L_x_48) ;  /* 0x0000004c004c8947 */ /* 0x002fea0003800000 */
.L_x_47:
[----:B------:R-:W-:-:S04]  /*2a90*/  UIADD3 UR4, UPT, UPT, UR6, 0x1, URZ ;  /* 0x0000000106047890 */ /* 0x000fc8000fffe0ff */
[----:B------:R-:W-:-:S04]  /*2aa0*/  UISETP.NE.AND UP0, UPT, UR4, 0x2, UPT ;  /* 0x000000020400788c */ /* 0x000fc8000bf05270 */
[----:B------:R-:W-:Y:S02]  /*2ab0*/  USEL UR7, URZ, 0x1, UP0 ;  /* 0x00000001ff077887 */ /* 0x000fe40008000000 */
[----:B------:R-:W-:-:S04]  /*2ac0*/  USEL UR4, UR4, URZ, UP0 ;  /* 0x000000ff04047287 */ /* 0x000fc80008000000 */
[----:B------:R-:W-:Y:S01]  /*2ad0*/  ULEA UR4, UR4, UR37, 0x3 ;  /* 0x0000002504047291 */ /* 0x000fe2000f8e18ff */
[----:B-1----:R-:W-:-:S04]  /*2ae0*/  LOP3.LUT R3, R12, UR7, RZ, 0x3c, !PT ;  /* 0x000000070c037c12 */ /* 0x002fc8000f8e3cff */
[----:B------:R-:W-:-:S04]  /*2af0*/  SHF.L.U32 R0, R3, 0x1f, RZ ;  /* 0x0000001f03007819 */ /* 0x000fc800000006ff */
[----:B------:R-:W1:Y:S02]  /*2b00*/  SYNCS.PHASECHK.TRANS64 P0, [UR4+0xa0], R0 ;  /* 0x0000a000ff0075a7 */ /* 0x000e640008001004 */
[----:B-1----:R-:W-:Y:S05]  /*2b10*/  @P0 EXIT ;  /* 0x000000000000094d */ /* 0x002fea0003800000 */
[----:B------:R-:W-:Y:S02]  /*2b20*/  SHF.L.U32 R3, R3, 0x1f, RZ ;  /* 0x0000001f03037819 */ /* 0x000fe400000006ff */
[----:B------:R-:W-:-:S07]  /*2b30*/  MOV R0, UR4 ;  /* 0x0000000400007c02 */ /* 0x000fce0008000f00 */
.L_x_49:
[----:B-1----:R1:W2:Y:S02]  /*2b40*/  SYNCS.PHASECHK.TRANS64.TRYWAIT P0, [R0+URZ+0xa0], R3 ;  /* 0x0000a003000075a7 */ /* 0x0022a400080011ff */
[----:B--2---:R-:W-:Y:S05]  /*2b50*/  @!P0 NANOSLEEP.SYNCS 0x989680 ;  /* 0x009896800000895d */ /* 0x004fea0003900000 */
[----:B------:R-:W2:Y:S02]  /*2b60*/  @!P0 SYNCS.PHASECHK.TRANS64 P0, [R0+URZ+0xa0], R3 ;  /* 0x0000a003000085a7 */ /* 0x000ea400080010ff */
[----:B--2---:R-:W-:Y:S05]  /*2b70*/  @P0 EXIT ;  /* 0x000000000000094d */ /* 0x004fea0003800000 */
[----:B------:R-:W-:Y:S05]  /*2b80*/  BRA `(.L_x_49) ;  /* 0xfffffffc00ec7947 */ /* 0x000fea000383ffff */
.L_x_42:
[----:B------:R-:W-:-:S09]  /*2b90*/  UISETP.NE.AND UP1, UPT, UR8, URZ, UPT ;  /* 0x000000ff0800728c */ /* 0x000fd2000bf25270 */
[----:B------:R-:W-:Y:S05]  /*2ba0*/  BRA.U UP1, `(.L_x_50) ;  /* 0x0000000d01cc7547 */ /* 0x000fea000b800000 */
[----:B------:R-:W-:Y:S01]  /*2bb0*/  UMOV UR4, 0x40 ;  /* 0x0000004000047882 */ /* 0x000fe20000000000 */
[----:B------:R-:W-:Y:S01]  /*2bc0*/  NOP ;  /* 0x0000000000007918 */ /* 0x000fe20000000000 */
[----:B------:R-:W-:Y:S01]  /*2bd0*/  ULEA UR4, UR37, UR4, 0x18 ;  /* 0x0000000425047291 */ /* 0x000fe2000f8ec0ff */
[----:B------:R-:W-:Y:S02]  /*2be0*/  UMOV UR5, 0x400 ;  /* 0x0000040000057882 */ /* 0x000fe40000000000 */
[----:B------:R-:W-:-:S06]  /*2bf0*/  ULEA UR37, UR37, UR5, 0x18 ;  /* 0x0000000525257291 */ /* 0x000fcc000f8ec0ff */
[----:B------:R-:W1:Y:S02]  /*2c00*/  LDS.U8 R0, [UR4+0x1c] ;  /* 0x00001c04ff007984 */ /* 0x000e640008000000 */
[----:B-1----:R-:W-:-:S13]  /*2c10*/  ISETP.NE.AND P0, PT, R0, RZ, PT ;  /* 0x000000ff0000720c */ /* 0x002fda0003f05270 */
[----:B------:R-:W-:Y:S05]  /*2c20*/  @P0 BRA `(.L_x_51) ;  /* 0x0000000000580947 */ /* 0x000fea0003800000 */
[----:B------:R-:W-:-:S13]  /*2c30*/  ELECT P0, URZ, PT ;  /* 0x0000000000ff782f */ /* 0x000fda0003800000 */
[----:B------:R-:W-:Y:S05]  /*2c40*/  @!P0 BRA `(.L_x_52) ;  /* 0x0000000000608947 */ /* 0x000fea0003800000 */
[----:B------:R-:W-:Y:S01]  /*2c50*/  UMOV UR5, 0x10 ;  /* 0x0000001000057882 */ /* 0x000fe20000000000 */
[----:B------:R-:W-:Y:S01]  /*2c60*/  HFMA2 R0, -RZ, RZ, 0, 5.9604644775390625e-08 ;  /* 0x00000001ff007431 */ /* 0x000fe200000001ff */
[----:B------:R-:W-:-:S03]  /*2c70*/  MOV R2, 0xffff ;  /* 0x0000ffff00027802 */ /* 0x000fc60000000f00 */
[----:B------:R-:W-:Y:S04]  /*2c80*/  DEPBAR.LE SB1, 0x36 ;  /* 0x00009d800000791a */ /* 0x000fe80000000000 */
[----:B------:R-:W1:Y:S02]  /*2c90*/  UTCATOMSWS.FIND_AND_SET.ALIGN UP0, UR5, UR5 ;  /* 0x00000005000575e3 */ /* 0x000e640008000800 */
[----:B-1----:R-:W-:Y:S01]  /*2ca0*/  MOV R3, UR5 ;  /* 0x0000000500037c02 */ /* 0x002fe20008000f00 */
[----:B------:R-:W-:Y:S06]  /*2cb0*/  BRA.U UP0, `(.L_x_53) ;  /* 0x0000000100187547 */ /* 0x000fec000b800000 */
.L_x_54:
[----:B------:R-:W-:Y:S05]  /*2cc0*/  NANOSLEEP 0x64 ;  /* 0x000000640000795d */ /* 0x000fea0003800000 */
[----:B------:R-:W-:-:S05]  /*2cd0*/  UMOV UR5, 0x10 ;  /* 0x0000001000057882 */ /* 0x000fca0000000000 */
[----:B------:R-:W-:Y:S04]  /*2ce0*/  DEPBAR.LE SB1, 0x36 ;  /* 0x00009d800000791a */ /* 0x000fe80000000000 */
[----:B------:R-:W1:Y:S02]  /*2cf0*/  UTCATOMSWS.FIND_AND_SET.ALIGN UP0, UR5, UR5 ;  /* 0x00000005000575e3 */ /* 0x000e640008000800 */
[----:B-1----:R-:W-:Y:S01]  /*2d00*/  MOV R3, UR5 ;  /* 0x0000000500037c02 */ /* 0x002fe20008000f00 */
[----:B------:R-:W-:Y:S05]  /*2d10*/  BRA.U !UP0, `(.L_x_54) ;  /* 0xfffffffd08e87547 */ /* 0x000fea000b83ffff */
.L_x_53:
[-C--:B------:R-:W-:Y:S02]  /*2d20*/  SHF.L.U32 R2, R2, R3.reuse, RZ ;  /* 0x0000000302027219 */ /* 0x080fe400000006ff */
[----:B------:R-:W-:Y:S01]  /*2d30*/  SHF.L.U32 R0, R0, R3, RZ ;  /* 0x0000000300007219 */ /* 0x000fe200000006ff */
[----:B------:R-:W-:Y:S02]  /*2d40*/  IMAD.SHL.U32 R3, R3, 0x20, RZ ;  /* 0x0000002003037824 */ /* 0x000fe400078e00ff */
[----:B------:R1:W-:Y:S04]  /*2d50*/  ATOMS.OR RZ, [UR4+0x14], R2 ;  /* 0x00001402ffff798c */ /* 0x0003e8000b000004 */
[----:B------:R1:W-:Y:S04]  /*2d60*/  ATOMS.OR RZ, [UR4+0x18], R0 ;  /* 0x00001800ffff798c */ /* 0x0003e8000b000004 */
[----:B------:R1:W-:Y:S01]  /*2d70*/  STS [UR37+0x140], R3 ;  /* 0x00014003ff007988 */ /* 0x0003e20008000825 */
[----:B------:R-:W-:Y:S05]  /*2d80*/  BRA `(.L_x_52) ;  /* 0x0000000000107947 */ /* 0x000fea0003800000 */
.L_x_51:
[----:B------:R-:W-:Y:S02]  /*2d90*/  MOV R0, 0xffffffff ;  /* 0xffffffff00007802 */ /* 0x000fe40000000f00 */
[----:B------:R-:W-:-:S03]  /*2da0*/  MOV R2, 0x2dd0 ;  /* 0x00002dd000027802 */ /* 0x000fc60000000f00 */
[----:B------:R1:W-:Y:S04]  /*2db0*/  STS [UR37+0x140], R0 ;  /* 0x00014000ff007988 */ /* 0x0003e80008000825 */
[----:B-1-3-5:R-:W-:Y:S05]  /*2dc0*/  CALL.REL.NOINC `($__internal_1_$__cuda_sm10x_tcgen05_guardrail_trap_phase_invalid_during_alloc) ;  /* 0x0000005000087944 */ /* 0x02afea0003c00000 */
.L_x_52:
[----:B------:R-:W-:Y:S05]  /*2dd0*/  WARPSYNC.ALL ;  /* 0x0000000000007948 */ /* 0x000fea0003800000 */
[----:B------:R-:W2:Y:S01]  /*2de0*/  S2UR UR5, SR_CgaCtaId ;  /* 0x00000000000579c3 */ /* 0x000ea20000008800 */
[----:B------:R-:W-:Y:S01]  /*2df0*/  UMOV UR4, 0x400 ;  /* 0x0000040000047882 */ /* 0x000fe20000000000 */
[----:B------:R-:W-:-:S06]  /*2e00*/  NOP ;  /* 0x0000000000007918 */ /* 0x000fcc0000000000 */
[----:B------:R-:W-:Y:S06]  /*2e10*/  BAR.ARV 0x6, 0xa0 ;  /* 0x0182800000007b1d */ /* 0x000fec0000002000 */
[----:B------:R-:W4:Y:S01]  /*2e20*/  LDCU UR7, c[0x0][0x38c] ;  /* 0x00007180ff0777ac */ /* 0x000f220008000800 */
[----:B------:R-:W-:Y:S01]  /*2e30*/  IMAD.MOV.U32 R11, RZ, RZ, 0x1 ;  /* 0x00000001ff0b7424 */ /* 0x000fe200078e00ff */
[----:B------:R-:W-:Y:S01]  /*2e40*/  CS2R R8, SRZ ;  /* 0x0000000000087805 */ /* 0x000fe2000001ff00 */
[----:B------:R-:W-:Y:S01]  /*2e50*/  IMAD.MOV.U32 R10, RZ, RZ, RZ ;  /* 0x000000ffff0a7224 */ /* 0x000fe200078e00ff */
[----:B------:R-:W3:Y:S01]  /*2e60*/  LDCU UR6, c[0x0][0x38c] ;  /* 0x00007180ff0677ac */ /* 0x000ee20008000800 */
[----:B------:R-:W-:Y:S01]  /*2e70*/  UMOV UR15, URZ ;  /* 0x000000ff000f7c82 */ /* 0x000fe20008000000 */
[----:B------:R-:W-:Y:S01]  /*2e80*/  UMOV UR14, URZ ;  /* 0x000000ff000e7c82 */ /* 0x000fe20008000000 */
[----:B--2---:R-:W-:Y:S01]  /*2e90*/  ULEA UR5, UR5, UR4, 0x18 ;  /* 0x0000000405057291 */ /* 0x004fe2000f8ec0ff */
[----:B------:R-:W-:Y:S01]  /*2ea0*/  UMOV UR24, 0x0 ;  /* 0x0000000000187882 */ /* 0x000fe20000000000 */
[----:B------:R-:W-:-:S02]  /*2eb0*/  UMOV UR25, 0x42004a0 ;  /* 0x042004a000197882 */ /* 0x000fc40000000000 */
[----:B------:R-:W-:Y:S02]  /*2ec0*/  UIADD3 UR10, UPT, UPT, UR5, 0x4400, URZ ;  /* 0x00004400050a7890 */ /* 0x000fe4000fffe0ff */
[----:B------:R-:W-:Y:S02]  /*2ed0*/  UIADD3 UR11, UPT, UPT, UR5, 0x10400, URZ ;  /* 0x00010400050b7890 */ /* 0x000fe4000fffe0ff */
[----:B----4-:R-:W-:Y:S01]  /*2ee0*/  UIADD3 UR7, UPT, UPT, UR7, 0x7f, URZ ;  /* 0x0000007f07077890 */ /* 0x010fe2000fffe0ff */
[----:B-1----:R-:W1:Y:S01]  /*2ef0*/  LDS R0, [UR5+0x140] ;  /* 0x00014005ff007984 */ /* 0x002e620008000800 */
[----:B------:R-:W-:Y:S02]  /*2f00*/  USHF.R.U32.HI UR10, URZ, 0x4, UR10 ;  /* 0x00000004ff0a7899 */ /* 0x000fe4000801160a */
[----:B------:R-:W-:Y:S02]  /*2f10*/  USHF.R.S32.HI UR4, URZ, 0x1f, UR7 ;  /* 0x0000001fff047899 */ /* 0x000fe40008011407 */
[----:B------:R-:W-:-:S02]  /*2f20*/  USHF.R.U32.HI UR11, URZ, 0x4, UR11 ;  /* 0x00000004ff0b7899 */ /* 0x000fc4000801160b */
[----:B------:R-:W-:Y:S02]  /*2f30*/  ULEA.HI UR4, UR4, UR7, URZ, 0x7 ;  /* 0x0000000704047291 */ /* 0x000fe4000f8f38ff */
[----:B------:R-:W-:Y:S02]  /*2f40*/  ULOP3.LUT UR10, UR10, 0x3fff, URZ, 0xc0, !UPT ;  /* 0x00003fff0a0a7892 */ /* 0x000fe4000f8ec0ff */
[----:B------:R-:W-:Y:S02]  /*2f50*/  USHF.R.S32.HI UR4, URZ, 0x7, UR4 ;  /* 0x00000007ff047899 */ /* 0x000fe40008011404 */
[----:B------:R-:W-:Y:S02]  /*2f60*/  ULOP3.LUT UR11, UR11, 0x3fff, URZ, 0xc0, !UPT ;  /* 0x00003fff0b0b7892 */ /* 0x000fe4000f8ec0ff */
[----:B------:R-:W-:Y:S01]  /*2f70*/  UISETP.LT.AND UP0, UPT, UR4, 0x1, UPT ;  /* 0x000000010400788c */ /* 0x000fe2000bf01270 */
[----:B------:R-:W-:Y:S01]  /*2f80*/  UMOV UR22, 0x0 ;  /* 0x0000000000167882 */ /* 0x000fe20000000000 */
[----:B------:R-:W-:-:S02]  /*2f90*/  UMOV UR23, 0x42004a0 ;  /* 0x042004a000177882 */ /* 0x000fc40000000000 */
[----:B------:R-:W-:Y:S02]  /*2fa0*/  USEL UR9, UR4, 0x1, !UP0 ;  /* 0x0000000104097887 */ /* 0x000fe4000c000000 */
[----:B------:R-:W-:Y:S02]  /*2fb0*/  ULOP3.LUT UR10, UR10, 0x10000, URZ, 0xfc, !UPT ;  /* 0x000100000a0a7892 */ /* 0x000fe4000f8efcff */
[----:B------:R-:W-:Y:S02]  /*2fc0*/  ULOP3.LUT UR11, UR11, 0x10000, URZ, 0xfc, !UPT ;  /* 0x000100000b0b7892 */ /* 0x000fe4000f8efcff */
[----:B------:R-:W-:Y:S02]  /*2fd0*/  UIADD3 UR9, UPT, UPT, -UR9, URZ, URZ ;  /* 0x000000ff09097290 */ /* 0x000fe4000fffe1ff */
[----:B---3--:R-:W-:Y:S01]  /*2fe0*/  UISETP.GE.AND UP3, UPT, UR6, 0x1, UPT ;  /* 0x000000010600788c */ /* 0x008fe2000bf66270 */
[----:B------:R-:W-:Y:S01]  /*2ff0*/  UMOV UR20, 0x0 ;  /* 0x0000000000147882 */ /* 0x000fe20000000000 */
[----:B------:R-:W-:Y:S01]  /*3000*/  UMOV UR21, 0x42004a0 ;  /* 0x042004a000157882 */ /* 0x000fe20000000000 */
[----:B------:R-:W-:Y:S01]  /*3010*/  UMOV UR18, 0x0 ;  /* 0x0000000000127882 */ /* 0x000fe20000000000 */
[----:B------:R-:W-:Y:S01]  /*3020*/  UMOV UR19, 0x42004a0 ;  /* 0x042004a000137882 */ /* 0x000fe20000000000 */
[----:B-1----:R-:W-:-:S15]  /*3030*/  R2UR UR16, R0 ;  /* 0x00000000001072ca */ /* 0x002fde00000e0000 */
.L_x_61:
[----:B------:R-:W-:Y:S02]  /*3040*/  LEA R0, R10, UR5, 0x3 ;  /* 0x000000050a007c11 */ /* 0x000fe4000f8e18ff */
[----:B------:R-:W-:Y:S02]  /*3050*/  SHF.L.U32 R5, R9, 0x1f, RZ ;  /* 0x0000001f09057819 */ /* 0x000fe400000006ff */
[----:B------:R-:W-:Y:S01]  /*3060*/  PLOP3.LUT P0, PT, PT, PT, UP3, 0x80, 0x8 ;  /* 0x000000000008781c */ /* 0x000fe20003f0f038 */
[----:B------:R-:W-:Y:S01]  /*3070*/  VIADD R3, R0, 0xa0 ;  /* 0x000000a000037836 */ /* 0x000fe20000000000 */
[----:B-1----:R-:W1:Y:S02]  /*3080*/  SYNCS.PHASECHK.TRANS64.TRYWAIT P1, [R0+URZ+0x90], R5 ;  /* 0x00009005000075a7 */ /* 0x002e6400080211ff */
[----:B-1-3--:R-:W-:Y:S09]  /*3090*/  @!P1 BRA `(.L_x_55) ;  /* 0x0000004400e09947 */ /* 0x00aff20003800000 */
.L_x_126:
[----:B------:R-:W-:Y:S01]  /*30a0*/  LEA R4, R10, UR5, 0x4 ;  /* 0x000000050a047c11 */ /* 0x000fe2000f8e20ff */
[----:B------:R-:W-:Y:S01]  /*30b0*/  @UP3 ULEA UR6, UR14, UR5, 0x3 ;  /* 0x000000050e063291 */ /* 0x000fe2000f8e18ff */
[----:B------:R-:W-:Y:S01]  /*30c0*/  PLOP3.LUT P2, PT, PT, PT, PT, 0x80, 0x8 ;  /* 0x000000000008781c */ /* 0x000fe20003f4f070 */
[----:B------:R-:W-:Y:S01]  /*30d0*/  ULEA UR7, UR15, UR5, 0x3 ;  /* 0x000000050f077291 */ /* 0x000fe2000f8e18ff */
[----:B------:R-:W-:Y:S02]  /*30e0*/  PRMT R3, RZ, 0x654, R3 ;  /* 0x00000654ff037816 */ /* 0x000fe40000000003 */
[----:B-1----:R-:W1:Y:S01]  /*30f0*/  LDS.128 R4, [R4+0x120] ;  /* 0x0001200004047984 */ /* 0x002e620000000c00 */
[----:B------:R-:W-:Y:S02]  /*3100*/  @P0 SHF.L.U32 R2, R8, 0x1f, RZ ;  /* 0x0000001f08020819 */ /* 0x000fe400000006ff */
[----:B------:R-:W-:Y:S01]  /*3110*/  SHF.L.U32 R0, R11, 0x1f, RZ ;  /* 0x0000001f0b007819 */ /* 0x000fe200000006ff */
[----:B------:R-:W-:Y:S01]  /*3120*/  @!PT LDS RZ, [RZ] ;  /* 0x00000000fffff984 */ /* 0x000fe20000000800 */
[----:B------:R-:W-:Y:S01]  /*3130*/  @!PT LDS RZ, [RZ] ;  /* 0x00000000fffff984 */ /* 0x000fe20000000800 */
[----:B------:R-:W-:Y:S01]  /*3140*/  @!PT LDS RZ, [RZ] ;  /* 0x00000000fffff984 */ /* 0x000fe20000000800 */
[----:B------:R-:W-:Y:S01]  /*3150*/  @!PT LDS RZ, [RZ] ;  /* 0x00000000fffff984 */ /* 0x000fe20000000800 */
[----:B------:R2:W-:Y:S06]  /*3160*/  MEMBAR.ALL.CTA ;  /* 0x0000000000007992 */ /* 0x0005ec0000008000 */
[----:B--2---:R-:W2:Y:S02]  /*3170*/  FENCE.VIEW.ASYNC.S ;  /* 0x00000000000073c6 */ /* 0x004ea40000000000 */
[----:B--2---:R2:W-:Y:S01]  /*3180*/  SYNCS.ARRIVE.TRANS64.RED.A1T0 RZ, [R3+URZ], RZ ;  /* 0x000000ff03ff79a7 */ /* 0x0045e200081004ff */
[----:B------:R2:W3:Y:S01]  /*3190*/  @P0 SYNCS.PHASECHK.TRANS64.TRYWAIT P2, [UR6], R2 ;  /* 0x00000002ff0005a7 */ /* 0x0004e20008041106 */
[----:B------:R-:W-:Y:S01]  /*31a0*/  ULEA.HI UR6, UR15, UR15, URZ, 0x1 ;  /* 0x0000000f0f067291 */ /* 0x000fe2000f8f08ff */
[----:B-1----:R-:W-:-:S03]  /*31b0*/  LOP3.LUT P1, RZ, R6, 0x1, RZ, 0xc0, !PT ;  /* 0x0000000106ff7812 */ /* 0x002fc6000782c0ff */
[----:B------:R-:W-:Y:S02]  /*31c0*/  USHF.L.U32 UR8, UR6, 0x6, URZ ;  /* 0x0000000606087899 */ /* 0x000fe400080006ff */
[----:B------:R-:W-:Y:S02]  /*31d0*/  ULOP3.LUT UR6, UR6, 0xffe, URZ, 0xc0, !UPT ;  /* 0x00000ffe06067892 */ /* 0x000fe4000f8ec0ff */
[----:B------:R-:W-:Y:S02]  /*31e0*/  ULOP3.LUT UR8, UR8, 0xffffff80, URZ, 0xc0, !UPT ;  /* 0xffffff8008087892 */ /* 0x000fe4000f8ec0ff */
[----:B------:R-:W-:Y:S02]  /*31f0*/  UIADD3 UR6, UPT, UPT, -UR6, UR15, URZ ;  /* 0x0000000f06067290 */ /* 0x000fe4000fffe1ff */
[----:B------:R-:W-:Y:S01]  /*3200*/  UIADD3 UR8, UPT, UPT, UR16, UR8, URZ ;  /* 0x0000000810087290 */ /* 0x000fe2000fffe0ff */
[----:B------:R-:W1:Y:S03]  /*3210*/  SYNCS.PHASECHK.TRANS64.TRYWAIT P0, [UR7+0xd0], R0 ;  /* 0x0000d000ff0075a7 */ /* 0x000e660008001107 */
[----:B------:R-:W-:Y:S01]  /*3220*/  ULEA UR8, UR6, UR8, 0x14 ;  /* 0x0000000806087291 */ /* 0x000fe2000f8ea0ff */
[----:B-123--:R-:W-:Y:S11]  /*3230*/  @!P0 BRA `(.L_x_56) ;  /* 0x00000044008c8947 */ /* 0x00eff60003800000 */
.L_x_128:
[----:B------:R-:W-:Y:S01]  /*3240*/  IADD3 R10, PT, PT, R10, 0x1, RZ ;  /* 0x000000010a0a7810 */ /* 0x000fe20007ffe0ff */
[----:B------:R-:W-:Y:S06]  /*3250*/  BRA.U !UP3, `(.L_x_57) ;  /* 0x000000010bc07547 */ /* 0x000fec000b800000 */
[----:B------:R-:W-:Y:S01]  /*3260*/  UPLOP3.LUT UP4, UPT, UPT, UPT, UPT, 0x40, 0x4 ;  /* 0x000000000004789c */ /* 0x000fe20003f8e870 */
[----:B------:R-:W-:Y:S01]  /*3270*/  UMOV UR13, UR9 ;  /* 0x00000009000d7c82 */ /* 0x000fe20008000000 */
[----:B------:R-:W-:Y:S01]  /*3280*/  UMOV UR12, UR4 ;  /* 0x00000004000c7c82 */ /* 0x000fe20008000000 */
[----:B------:R-:W-:-:S08]  /*3290*/  UMOV UR17, UR14 ;  /* 0x0000000e00117c82 */ /* 0x000fd00008000000 */
.L_x_60:
[----:B------:R-:W-:Y:S02]  /*32a0*/  UIADD3 UR13, UPT, UPT, UR13, 0x1, URZ ;  /* 0x000000010d0d7890 */ /* 0x000fe4000fffe0ff */
[----:B--2---:R-:W-:Y:S02]  /*32b0*/  ULEA UR6, UR17, UR5, 0x3 ;  /* 0x0000000511067291 */ /* 0x004fe4000f8e18ff */
[----:B------:R-:W-:Y:S01]  /*32c0*/  UISETP.NE.AND UP0, UPT, UR13, URZ, UPT ;  /* 0x000000ff0d00728c */ /* 0x000fe2000bf05270 */
[----:B---3--:R-:W-:Y:S10]  /*32d0*/  @P2 BRA `(.L_x_58) ;  /* 0x00000000000c2947 */ /* 0x008ff40003800000 */
[----:B-1----:R-:W-:Y:S04]  /*32e0*/  SHF.L.U32 R3, R8, 0x1f, RZ ;  /* 0x0000001f08037819 */ /* 0x002fe800000006ff */
[----:B------:R-:W1:Y:S02]  /*32f0*/  SYNCS.PHASECHK.TRANS64.TRYWAIT P0, [UR6], R3 ;  /* 0x00000003ff0075a7 */ /* 0x000e640008001106 */
[----:B-1----:R-:W-:Y:S05]  /*3300*/  @!P0 BRA `(.L_x_59) ;  /* 0x0000004400708947 */ /* 0x002fea0003800000 */
.L_x_58:
[----:B------:R-:W-:Y:S01]  /*3310*/  UISETP.NE.AND UP1, UPT, UR12, 0x1, UPT ;  /* 0x000000010c00788c */ /* 0x000fe2000bf25270 */
[----:B------:R-:W-:Y:S01]  /*3320*/  PLOP3.LUT P2, PT, PT, PT, PT, 0x80, 0x8 ;  /* 0x000000000008781c */ /* 0x000fe20003f4f070 */
[----:B------:R-:W-:Y:S02]  /*3330*/  UIADD3 UR14, UPT, UPT, UR17, 0x1, URZ ;  /* 0x00000001110e7890 */ /* 0x000fe4000fffe0ff */
[----:B------:R-:W-:Y:S02]  /*3340*/  ULEA UR28, UR17, UR11, 0xa ;  /* 0x0000000b111c7291 */ /* 0x000fe4000f8e50ff */
[----:B------:R-:W-:Y:S01]  /*3350*/  UISETP.NE.AND UP2, UPT, UR14, 0x6, UPT ;  /* 0x000000060e00788c */ /* 0x000fe2000bf45270 */
[----:B------:R-:W-:Y:S01]  /*3360*/  PLOP3.LUT P0, PT, PT, PT, UP1, 0x80, 0x8 ;  /* 0x000000000008781c */ /* 0x000fe20003f0f018 */
[----:B------:R-:W-:Y:S02]  /*3370*/  UIADD3 UR40, UPT, UPT, UR28, 0x2, URZ ;  /* 0x000000021c287890 */ /* 0x000fe4000fffe0ff */
[----:B------:R-:W-:Y:S02]  /*3380*/  USEL UR27, URZ, 0x1, UP2 ;  /* 0x00000001ff1b7887 */ /* 0x000fe40009000000 */
[----:B------:R-:W-:Y:S02]  /*3390*/  USEL UR14, UR14, URZ, UP2 ;  /* 0x000000ff0e0e7287 */ /* 0x000fe40009000000 */
[----:B------:R-:W-:Y:S02]  /*33a0*/  UIADD3 UR36, UPT, UPT, UR28, 0x4, URZ ;  /* 0x000000041c247890 */ /* 0x000fe4000fffe0ff */
[----:B------:R-:W-:Y:S01]  /*33b0*/  @UP1 ULEA UR26, UR14, UR5, 0x3 ;  /* 0x000000050e1a1291 */ /* 0x000fe2000f8e18ff */
[----:B------:R-:W-:Y:S01]  /*33c0*/  LOP3.LUT R8, R8, UR27, RZ, 0x3c, !PT ;  /* 0x0000001b08087c12 */ /* 0x000fe2000f8e3cff */
[----:B------:R-:W-:Y:S02]  /*33d0*/  UIADD3 UR32, UPT, UPT, UR28, 0x6, URZ ;  /* 0x000000061c207890 */ /* 0x000fe4000fffe0ff */
[----:B------:R-:W-:Y:S01]  /*33e0*/  UIADD3 UR6, UPT, UPT, UR6, 0x30, URZ ;  /* 0x0000003006067890 */ /* 0x000fe2000fffe0ff */
[----:B-1----:R-:W-:Y:S01]  /*33f0*/  @P0 SHF.L.U32 R0, R8, 0x1f, RZ ;  /* 0x0000001f08000819 */ /* 0x002fe200000006ff */
[----:B------:R-:W-:Y:S01]  /*3400*/  UIADD3 UR12, UPT, UPT, UR12, -0x1, URZ ;  /* 0xffffffff0c0c7890 */ /* 0x000fe2000fffe0ff */
[----:B------:R-:W-:Y:S02]  /*3410*/  UMOV UR29, 0x40004040 ;  /* 0x40004040001d7882 */ /* 0x000fe40000000000 */
[----:B------:R2:W3:Y:S01]  /*3420*/  @P0 SYNCS.PHASECHK.TRANS64.TRYWAIT P2, [UR26], R0 ;  /* 0x00000000ff0005a7 */ /* 0x0004e2000804111a */
[----:B------:R-:W-:Y:S01]  /*3430*/  ULEA UR26, UR17, UR10, 0x9 ;  /* 0x0000000a111a7291 */ /* 0x000fe2000f8e48ff */
[----:B------:R-:W-:Y:S01]  /*3440*/  UMOV UR27, 0x40004040 ;  /* 0x40004040001b7882 */ /* 0x000fe20000000000 */
[----:B------:R-:W-:Y:S02]  /*3450*/  UMOV UR41, 0x40004040 ;  /* 0x4000404000297882 */ /* 0x000fe40000000000 */
[----:B------:R-:W-:Y:S02]  /*3460*/  UIADD3 UR38, UPT, UPT, UR26, 0x2, URZ ;  /* 0x000000021a267890 */ /* 0x000fe4000fffe0ff */
[----:B------:R-:W-:Y:S02]  /*3470*/  UIADD3 UR34, UPT, UPT, UR26, 0x4, URZ ;  /* 0x000000041a227890 */ /* 0x000fe4000fffe0ff */
[----:B------:R-:W-:Y:S01]  /*3480*/  UIADD3 UR30, UPT, UPT, UR26, 0x6, URZ ;  /* 0x000000061a1e7890 */ /* 0x000fe2000fffe0ff */
[----:B------:R2:W-:Y:S01]  /*3490*/  UTCIMMA gdesc[UR26], gdesc[UR28], tmem[UR8], tmem[UR24], idesc[UR25], UP4 ;  /* 0x00ff181c1a0075ea */ /* 0x0005e2000a000108 */
[----:B------:R-:W-:Y:S01]  /*34a0*/  UPLOP3.LUT UP4, UPT, UPT, UPT, UPT, 0x80, 0x8 ;  /* 0x000000000008789c */ /* 0x000fe20003f8f070 */
[----:B------:R-:W-:Y:S01]  /*34b0*/  UMOV UR39, 0x40004040 ;  /* 0x4000404000277882 */ /* 0x000fe20000000000 */
[----:B------:R-:W-:Y:S01]  /*34c0*/  UMOV UR37, 0x40004040 ;  /* 0x4000404000257882 */ /* 0x000fe20000000000 */
[----:B------:R2:W-:Y:S01]  /*34d0*/  UTCIMMA gdesc[UR38], gdesc[UR40], tmem[UR8], tmem[UR22], idesc[UR23], UPT ;  /* 0x00ff1628260075ea */ /* 0x0005e2000b800108 */
[----:B------:R-:W-:Y:S01]  /*34e0*/  UMOV UR35, 0x40004040 ;  /* 0x4000404000237882 */ /* 0x000fe20000000000 */
[----:B------:R-:W-:Y:S01]  /*34f0*/  UMOV UR33, 0x40004040 ;  /* 0x4000404000217882 */ /* 0x000fe20000000000 */
[----:B------:R-:W-:Y:S01]  /*3500*/  UMOV UR31, 0x40004040 ;  /* 0x40004040001f7882 */ /* 0x000fe20000000000 */
[----:B------:R2:W-:Y:S01]  /*3510*/  UTCIMMA gdesc[UR34], gdesc[UR36], tmem[UR8], tmem[UR20], idesc[UR21], UPT ;  /* 0x00ff1424220075ea */ /* 0x0005e2000b800108 */
[----:B------:R2:W-:Y:S01]  /*3520*/  UTCIMMA gdesc[UR30], gdesc[UR32], tmem[UR8], tmem[UR18], idesc[UR19], UPT ;  /* 0x00ff12201e0075ea */ /* 0x0005e2000b800108 */
[----:B------:R2:W-:Y:S01]  /*3530*/  UTCBAR [UR6], URZ ;  /* 0x000000ff060073e9 */ /* 0x0005e200080000ff */
[----:B------:R-:W-:Y:S01]  /*3540*/  UMOV UR17, UR14 ;  /* 0x0000000e00117c82 */ /* 0x000fe20008000000 */
[----:B------:R-:W-:Y:S05]  /*3550*/  BRA.U UP0, `(.L_x_60) ;  /* 0xfffffffd00507547 */ /* 0x000fea000b83ffff */
.L_x_57:
[----:B------:R-:W-:Y:S01]  /*3560*/  UIADD3 UR15, UPT, UPT, UR15, 0x1, URZ ;  /* 0x000000010f0f7890 */ /* 0x000fe2000fffe0ff */
[C---:B------:R-:W-:Y:S01]  /*3570*/  ISETP.NE.AND P0, PT, R10.reuse, 0x2, PT ;  /* 0x000000020a00780c */ /* 0x040fe20003f05270 */
[----:B------:R-:W-:Y:S02]  /*3580*/  UIADD3 UR7, UPT, UPT, UR7, 0xb0, URZ ;  /* 0x000000b007077890 */ /* 0x000fe4000fffe0ff */
[----:B------:R-:W-:Y:S01]  /*3590*/  UISETP.NE.AND UP0, UPT, UR15, 0x4, UPT ;  /* 0x000000040f00788c */ /* 0x000fe2000bf05270 */
[----:B-12---:R-:W-:Y:S02]  /*35a0*/  SEL R0, RZ, 0x1, P0 ;  /* 0x00000001ff007807 */ /* 0x006fe40000000000 */
[----:B------:R-:W-:Y:S01]  /*35b0*/  SEL R10, R10, RZ, P0 ;  /* 0x000000ff0a0a7207 */ /* 0x000fe20000000000 */
[----:B------:R-:W-:Y:S01]  /*35c0*/  USEL UR6, URZ, 0x1, UP0 ;  /* 0x00000001ff067887 */ /* 0x000fe20008000000 */
[----:B------:R-:W-:Y:S01]  /*35d0*/  LOP3.LUT R9, R9, R0, RZ, 0x3c, !PT ;  /* 0x0000000009097212 */ /* 0x000fe200078e3cff */
[----:B------:R-:W-:Y:S01]  /*35e0*/  USEL UR15, UR15, URZ, UP0 ;  /* 0x000000ff0f0f7287 */ /* 0x000fe20008000000 */
[----:B------:R1:W-:Y:S03]  /*35f0*/  UTCBAR [UR7], URZ ;  /* 0x000000ff070073e9 */ /* 0x0003e600080000ff */
[----:B------:R-:W-:Y:S01]  /*3600*/  LOP3.LUT R11, R11, UR6, RZ, 0x3c, !PT ;  /* 0x000000060b0b7c12 */ /* 0x000fe2000f8e3cff */
[----:B------:R-:W-:Y:S07]  /*3610*/  @P1 BRA `(.L_x_61) ;  /* 0xfffffff800881947 */ /* 0x000fee000383ffff */
[----:B------:R-:W2:Y:S01]  /*3620*/  S2UR UR4, SR_CgaCtaId ;  /* 0x00000000000479c3 */ /* 0x000ea20000008800 */
[----:B------:R-:W-:Y:S01]  /*3630*/  ELECT P0, URZ, PT ;  /* 0x0000000000ff782f */ /* 0x000fe20003800000 */
[----:B------:R-:W-:Y:S01]  /*3640*/  IMAD.MOV.U32 R0, RZ, RZ, 0x1 ;  /* 0x00000001ff007424 */ /* 0x000fe200078e00ff */
[----:B------:R-:W-:Y:S01]  /*3650*/  UIADD3 UR5, UPT, UPT, UR5, 0xd0, URZ ;  /* 0x000000d005057890 */ /* 0x000fe2000fffe0ff */
[----:B------:R-:W-:Y:S01]  /*3660*/  SHF.L.U32 R3, R11, 0x1f, RZ ;  /* 0x0000001f0b037819 */ /* 0x000fe200000006ff */
[----:B------:R-:W-:-:S03]  /*3670*/  UMOV UR6, 0x40 ;  /* 0x0000004000067882 */ /* 0x000fc60000000000 */
[----:B------:R-:W-:Y:S01]  /*3680*/  UVIRTCOUNT.DEALLOC.SMPOOL 0x80 ;  /* 0x000000800000784c */ /* 0x000fe20000000000 */
[----:B--2---:R-:W-:Y:S02]  /*3690*/  ULEA UR4, UR4, UR6, 0x18 ;  /* 0x0000000604047291 */ /* 0x004fe4000f8ec0ff */
[----:B------:R-:W-:-:S07]  /*36a0*/  ULEA UR6, UR15, UR5, 0x3 ;  /* 0x000000050f067291 */ /* 0x000fce000f8e18ff */
[----:B------:R2:W-:Y:S02]  /*36b0*/  @P0 STS.U8 [UR4+0x1c], R0 ;  /* 0x00001c00ff000988 */ /* 0x0005e40008000004 */
[----:B------:R-:W4:Y:S02]  /*36c0*/  SYNCS.PHASECHK.TRANS64.TRYWAIT P0, [UR6], R3 ;  /* 0x00000003ff0075a7 */ /* 0x000f240008001106 */
[----:B--2-4-:R-:W-:Y:S05]  /*36d0*/  @!P0 BRA `(.L_x_62) ;  /* 0x0000004000948947 */ /* 0x014fea0003800000 */
.L_x_131:
[----:B-1----:R-:W-:-:S04]  /*36e0*/  UIADD3 UR7, UPT, UPT, UR15, 0x1, URZ ;  /* 0x000000010f077890 */ /* 0x002fc8000fffe0ff */
[----:B------:R-:W-:-:S04]  /*36f0*/  UISETP.NE.AND UP0, UPT, UR7, 0x4, UPT ;  /* 0x000000040700788c */ /* 0x000fc8000bf05270 */
[----:B------:R-:W-:Y:S02]  /*3700*/  USEL UR8, URZ, 0x1, UP0 ;  /* 0x00000001ff087887 */ /* 0x000fe40008000000 */
[----:B------:R-:W-:-:S04]  /*3710*/  USEL UR7, UR7, URZ, UP0 ;  /* 0x000000ff07077287 */ /* 0x000fc80008000000 */
[----:B------:R-:W-:Y:S01]  /*3720*/  ULEA UR6, UR7, UR5, 0x3 ;  /* 0x0000000507067291 */ /* 0x000fe2000f8e18ff */
[----:B------:R-:W-:-:S04]  /*3730*/  LOP3.LUT R2, R11, UR8, RZ, 0x3c, !PT ;  /* 0x000000080b027c12 */ /* 0x000fc8000f8e3cff */
[----:B--2---:R-:W-:-:S04]  /*3740*/  SHF.L.U32 R3, R2, 0x1f, RZ ;  /* 0x0000001f02037819 */ /* 0x004fc800000006ff */
[----:B------:R-:W1:Y:S02]  /*3750*/  SYNCS.PHASECHK.TRANS64.TRYWAIT P0, [UR6], R3 ;  /* 0x00000003ff0075a7 */ /* 0x000e640008001106 */
[----:B-1----:R-:W-:Y:S05]  /*3760*/  @!P0 BRA `(.L_x_63) ;  /* 0x0000004000888947 */ /* 0x002fea0003800000 */
.L_x_133:
        /* <DEDUP_REMOVED lines=9> */
.L_x_135:
[----:B------:R-:W-:-:S04]  /*3800*/  UIADD3 UR7, UPT, UPT, UR7, 0x1, URZ ;  /* 0x0000000107077890 */ /* 0x000fc8000fffe0ff */
[----:B------:R-:W-:-:S04]  /*3810*/  UISETP.NE.AND UP0, UPT, UR7, 0x4, UPT ;  /* 0x000000040700788c */ /* 0x000fc8000bf05270 */
[----:B------:R-:W-:Y:S02]  /*3820*/  USEL UR6, URZ, 0x1, UP0 ;  /* 0x00000001ff067887 */ /* 0x000fe40008000000 */
[----:B------:R-:W-:-:S04]  /*3830*/  USEL UR7, UR7, URZ, UP0 ;  /* 0x000000ff07077287 */ /* 0x000fc80008000000 */
[----:B------:R-:W-:Y:S01]  /*3840*/  ULEA UR7, UR7, UR5, 0x3 ;  /* 0x0000000507077291 */ /* 0x000fe2000f8e18ff */
[----:B-1----:R-:W-:-:S04]  /*3850*/  LOP3.LUT R3, R2, UR6, RZ, 0x3c, !PT ;  /* 0x0000000602037c12 */ /* 0x002fc8000f8e3cff */
[----:B------:R-:W-:-:S04]  /*3860*/  SHF.L.U32 R3, R3, 0x1f, RZ ;  /* 0x0000001f03037819 */ /* 0x000fc800000006ff */
[----:B------:R-:W1:Y:S02]  /*3870*/  SYNCS.PHASECHK.TRANS64.TRYWAIT P0, [UR7], R3 ;  /* 0x00000003ff0075a7 */ /* 0x000e640008001107 */
[----:B-1----:R-:W-:Y:S05]  /*3880*/  @!P0 BRA `(.L_x_65) ;  /* 0x0000004000708947 */ /* 0x002fea0003800000 */
.L_x_137:
[----:B------:R-:W-:Y:S01]  /*3890*/  NOP ;  /* 0x0000000000007918 */ /* 0x000fe20000000000 */
[----:B-1----:R-:W1:Y:S01]  /*38a0*/  LDS R0, [UR4+0x14] ;  /* 0x00001404ff007984 */ /* 0x002e620008000800 */
[----:B------:R-:W-:Y:S01]  /*38b0*/  ULOP3.LUT UR6, UR16, 0xffff, URZ, 0xc0, !UPT ;  /* 0x0000ffff10067892 */ /* 0x000fe2000f8ec0ff */
[----:B------:R-:W-:Y:S01]  /*38c0*/  UMOV UR8, 0xffff ;  /* 0x0000ffff00087882 */ /* 0x000fe20000000000 */
[----:B------:R-:W-:Y:S02]  /*38d0*/  UMOV UR5, 0x1 ;  /* 0x0000000100057882 */ /* 0x000fe40000000000 */
[----:B------:R-:W-:-:S04]  /*38e0*/  USHF.R.U32.HI UR6, URZ, 0x5, UR6 ;  /* 0x00000005ff067899 */ /* 0x000fc80008011606 */
[----:B------:R-:W-:Y:S02]  /*38f0*/  USHF.L.U32 UR8, UR8, UR6, URZ ;  /* 0x0000000608087299 */ /* 0x000fe400080006ff */
[----:B------:R-:W-:-:S04]  /*3900*/  USHF.L.U32 UR5, UR5, UR6, URZ ;  /* 0x0000000605057299 */ /* 0x000fc800080006ff */
[----:B-1----:R-:W-:-:S04]  /*3910*/  LOP3.LUT R0, R0, UR8, RZ, 0xc0, !PT ;  /* 0x0000000800007c12 */ /* 0x002fc8000f8ec0ff */
[----:B------:R-:W-:-:S13]  /*3920*/  ISETP.NE.AND P0, PT, R0, UR8, PT ;  /* 0x0000000800007c0c */ /* 0x000fda000bf05270 */
[----:B------:R-:W-:Y:S05]  /*3930*/  @P0 BRA `(.L_x_66) ;  /* 0x0000000000580947 */ /* 0x000fea0003800000 */
[----:B------:R-:W1:Y:S02]  /*3940*/  LDS R0, [UR4+0x18] ;  /* 0x00001804ff007984 */ /* 0x000e640008000800 */
[----:B-1----:R-:W-:-:S04]  /*3950*/  LOP3.LUT R0, R0, UR5, RZ, 0xc0, !PT ;  /* 0x0000000500007c12 */ /* 0x002fc8000f8ec0ff */
[----:B------:R-:W-:-:S13]  /*3960*/  ISETP.NE.AND P0, PT, R0, UR5, PT ;  /* 0x0000000500007c0c */ /* 0x000fda000bf05270 */
[----:B------:R-:W-:Y:S05]  /*3970*/  @P0 BRA `(.L_x_67) ;  /* 0x00000000003c0947 */ /* 0x000fea0003800000 */
[----:B------:R-:W1:Y:S01]  /*3980*/  S2R R2, SR_LANEID ;  /* 0x0000000000027919 */ /* 0x000e620000000000 */
[----:B------:R-:W-:Y:S01]  /*3990*/  ULOP3.LUT UR8, URZ, UR8, URZ, 0x33, !UPT ;  /* 0x00000008ff087292 */ /* 0x000fe2000f8e33ff */
[----:B------:R-:W-:Y:S01]  /*39a0*/  LOP3.LUT R4, RZ, UR5, RZ, 0x33, !PT ;  /* 0x00000005ff047c12 */ /* 0x000fe2000f8e33ff */
[----:B------:R-:W-:Y:S02]  /*39b0*/  VOTEU.ANY UR7, UPT, PT ;  /* 0x0000000000077886 */ /* 0x000fe400038e0100 */
[----:B------:R-:W-:Y:S01]  /*39c0*/  UFLO.U32 UR7, UR7 ;  /* 0x00000007000772bd */ /* 0x000fe200080e0000 */
[----:B------:R-:W2:Y:S01]  /*39d0*/  REDUX UR5, R4 ;  /* 0x00000000040573c4 */ /* 0x000ea20000000000 */
[----:B------:R-:W-:-:S06]  /*39e0*/  IMAD.U32 R0, RZ, RZ, UR8 ;  /* 0x00000008ff007e24 */ /* 0x000fcc000f8e00ff */
[----:B------:R4:W-:Y:S01]  /*39f0*/  UTCATOMSWS.AND URZ, UR8 ;  /* 0x0000000800ff79e3 */ /* 0x0009e20008000000 */
[----:B------:R-:W3:Y:S01]  /*3a00*/  REDUX UR6, R0 ;  /* 0x00000000000673c4 */ /* 0x000ee20000000000 */
[----:B-1----:R-:W-:Y:S01]  /*3a10*/  ISETP.EQ.U32.AND P0, PT, R2, UR7, PT ;  /* 0x0000000702007c0c */ /* 0x002fe2000bf02070 */
[----:B--2---:R-:W-:Y:S01]  /*3a20*/  IMAD.U32 R2, RZ, RZ, UR5 ;  /* 0x00000005ff027e24 */ /* 0x004fe2000f8e00ff */
[----:B---3--:R-:W-:-:S11]  /*3a30*/  MOV R3, UR6 ;  /* 0x0000000600037c02 */ /* 0x008fd60008000f00 */
[----:B------:R4:W-:Y:S04]  /*3a40*/  @P0 ATOMS.AND RZ, [UR4+0x14], R3 ;  /* 0x00001403ffff098c */ /* 0x0009e8000a800004 */
[----:B------:R4:W-:Y:S01]  /*3a50*/  @P0 ATOMS.AND RZ, [UR4+0x18], R2 ;  /* 0x00001802ffff098c */ /* 0x0009e2000a800004 */
[----:B------:R-:W-:Y:S05]  /*3a60*/  BRA `(.L_x_68) ;  /* 0x0000000000147947 */ /* 0x000fea0003800000 */
.L_x_67:
[----:B------:R-:W-:Y:S02]  /*3a70*/  MOV R2, 0x3a90 ;  /* 0x00003a9000027802 */ /* 0x000fe40000000f00 */
[----:B---3-5:R-:W-:Y:S05]  /*3a80*/  CALL.REL.NOINC `($__internal_0_$__cuda_sm10x_tcgen05_guardrail_trap_col_being_dealloced_not_returned_by_alloc) ;  /* 0x0000004000cc7944 */ /* 0x028fea0003c00000 */
[----:B------:R-:W-:Y:S05]  /*3a90*/  BRA `(.L_x_68) ;  /* 0x0000000000087947 */ /* 0x000fea0003800000 */
.L_x_66:
[----:B------:R-:W-:Y:S02]  /*3aa0*/  MOV R2, 0x3ac0 ;  /* 0x00003ac000027802 */ /* 0x000fe40000000f00 */
[----:B---3-5:R-:W-:Y:S05]  /*3ab0*/  CALL.REL.NOINC `($__internal_2_$__cuda_sm10x_tcgen05_guardrail_trap_unallocated_columns_being_dealloced) ;  /* 0x0000004000d87944 */ /* 0x028fea0003c00000 */
.L_x_68:
[----:B------:R-:W-:Y:S01]  /*3ac0*/  NOP ;  /* 0x0000000000007918 */ /* 0x000fe20000000000 */
[----:B----4-:R-:W-:Y:S05]  /*3ad0*/  EXIT ;  /* 0x000000000000794d */ /* 0x010fea0003800000 */
.L_x_50:
[----:B------:R-:W-:-:S09]  /*3ae0*/  UISETP.NE.OR UP2, UPT, UR8, 0x3, !UP2 ;  /* 0x000000030800788c */ /* 0x000fd2000d745670 */
[----:B------:R-:W-:Y:S05]  /*3af0*/  BRA.U UP2, `(.L_x_69) ;  /* 0x0000000d02407547 */ /* 0x000fea000b800000 */
[----:B------:R-:W1:Y:S01]  /*3b00*/  LDC R0, c[0x0][0xb30] ;  /* 0x0002cc00ff007b82 */ /* 0x000e620000000800 */
[----:B------:R-:W2:Y:S01]  /*3b10*/  LDCU.64 UR8, c[0x0][0x888] ;  /* 0x00011100ff0877ac */ /* 0x000ea20008000a00 */
[----:B------:R-:W-:Y:S02]  /*3b20*/  HFMA2 R29, -RZ, RZ, 0, 0 ;  /* 0x00000000ff1d7431 */ /* 0x000fe400000001ff */
[----:B------:R-:W-:Y:S01]  /*3b30*/  IMAD.MOV.U32 R31, RZ, RZ, 0x1 ;  /* 0x00000001ff1f7424 */ /* 0x000fe200078e00ff */
[----:B------:R-:W-:Y:S01]  /*3b40*/  MOV R23, 0x1000 ;  /* 0x0000100000177802 */ /* 0x000fe20000000f00 */
[----:B------:R-:W4:Y:S01]  /*3b50*/  LDCU.64 UR4, c[0x0][0x890] ;  /* 0x00011200ff0477ac */ /* 0x000f220008000a00 */
[----:B------:R-:W-:Y:S01]  /*3b60*/  IMAD.MOV.U32 R30, RZ, RZ, RZ ;  /* 0x000000ffff1e7224 */ /* 0x000fe200078e00ff */
[----:B------:R-:W3:Y:S01]  /*3b70*/  LDC R19, c[0x0][0x370] ;  /* 0x0000dc00ff137b82 */ /* 0x000ee20000000800 */
[----:B------:R-:W-:Y:S01]  /*3b80*/  UMOV UR7, 0x400 ;  /* 0x0000040000077882 */ /* 0x000fe20000000000 */
[----:B------:R-:W-:-:S02]  /*3b90*/  UPLOP3.LUT UP1, UPT, UPT, UPT, UPT, 0x40, 0x4 ;  /* 0x000000000004789c */ /* 0x000fc40003f2e870 */
[----:B------:R-:W-:-:S04]  /*3ba0*/  ULEA UR7, UR37, UR7, 0x18 ;  /* 0x0000000725077291 */ /* 0x000fc8000f8ec0ff */
[----:B------:R-:W3:Y:S01]  /*3bb0*/  LDC R2, c[0x0][0xb0c] ;  /* 0x0002c300ff027b82 */ /* 0x000ee20000000800 */
[----:B------:R-:W-:Y:S02]  /*3bc0*/  UIADD3 UR13, UPT, UPT, UR7, 0x68, URZ ;  /* 0x00000068070d7890 */ /* 0x000fe4000fffe0ff */
[----:B--2---:R-:W-:Y:S02]  /*3bd0*/  UISETP.NE.U32.AND UP2, UPT, UR8, URZ, UPT ;  /* 0x000000ff0800728c */ /* 0x004fe4000bf45070 */
[----:B------:R-:W-:Y:S02]  /*3be0*/  UIADD3 UR17, UPT, UPT, UR7, 0x60, URZ ;  /* 0x0000006007117890 */ /* 0x000fe4000fffe0ff */
[----:B----4-:R-:W-:Y:S01]  /*3bf0*/  UISETP.NE.U32.AND UP3, UPT, UR4, URZ, UPT ;  /* 0x000000ff0400728c */ /* 0x010fe2000bf65070 */
[----:B------:R-:W2:Y:S01]  /*3c00*/  LDC R18, c[0x0][0xb20] ;  /* 0x0002c800ff127b82 */ /* 0x000ea20000000800 */
[----:B-1----:R-:W-:Y:S01]  /*3c10*/  ISETP.NE.AND P1, PT, R0, 0x1, PT ;  /* 0x000000010000780c */ /* 0x002fe20003f25270 */
[----:B------:R-:W-:-:S02]  /*3c20*/  UISETP.NE.AND.EX UP2, UPT, UR9, URZ, UPT, UP2 ;  /* 0x000000ff0900728c */ /* 0x000fc4000bf45320 */
[----:B------:R-:W-:Y:S02]  /*3c30*/  UPRMT UR13, UR37, 0x654, UR13 ;  /* 0x00000654250d7896 */ /* 0x000fe4000800000d */
[----:B------:R-:W-:Y:S02]  /*3c40*/  UISETP.NE.AND.EX UP3, UPT, UR5, URZ, UPT, UP3 ;  /* 0x000000ff0500728c */ /* 0x000fe4000bf65330 */
[----:B------:R-:W1:Y:S08]  /*3c50*/  LDC.64 R32, c[0x0][0x348] ;  /* 0x0000d200ff207b82 */ /* 0x000e700000000a00 */
[----:B------:R-:W4:Y:S08]  /*3c60*/  LDC.64 R16, c[0x0][0xb10] ;  /* 0x0002c400ff107b82 */ /* 0x000f300000000a00 */
[----:B------:R-:W1:Y:S08]  /*3c70*/  LDC.64 R6, c[0x0][0xb18] ;  /* 0x0002c600ff067b82 */ /* 0x000e700000000a00 */
[----:B------:R-:W1:Y:S08]  /*3c80*/  LDC.64 R4, c[0x0][0xb28] ;  /* 0x0002ca00ff047b82 */ /* 0x000e700000000a00 */
[----:B--23--:R-:W1:Y:S02]  /*3c90*/  LDC R22, c[0x0][0x374] ;  /* 0x0000dd00ff167b82 */ /* 0x00ce640000000800 */
.L_x_78:
[C---:B------:R-:W-:Y:S02]  /*3ca0*/  LEA R0, R30.reuse, UR7, 0x3 ;  /* 0x000000071e007c11 */ /* 0x040fe4000f8e18ff */
[----:B------:R-:W-:Y:S02]  /*3cb0*/  SHF.L.U32 R3, R29, 0x1f, RZ ;  /* 0x0000001f1d037819 */ /* 0x000fe400000006ff */
[----:B------:R-:W-:Y:S02]  /*3cc0*/  LEA R24, R30, UR7, 0x4 ;  /* 0x000000071e187c11 */ /* 0x000fe4000f8e20ff */
[----:B--2---:R-:W2:Y:S02]  /*3cd0*/  SYNCS.PHASECHK.TRANS64.TRYWAIT P0, [R0+URZ+0x90], R3 ;  /* 0x00009003000075a7 */ /* 0x004ea400080011ff */
[----:B--2---:R-:W-:Y:S05]  /*3ce0*/  @!P0 BRA `(.L_x_70) ;  /* 0x0000003c00708947 */ /* 0x004fea0003800000 */
.L_x_138:
[----:B------:R-:W-:Y:S01]  /*3cf0*/  ISETP.GE.AND P0, PT, R40, 0x1, PT ;  /* 0x000000012800780c */ /* 0x000fe20003f06270 */
[----:B------:R-:W3:Y:S01]  /*3d00*/  LDS.128 R24, [R24+0x120] ;  /* 0x0001200018187984 */ /* 0x000ee20000000c00 */
[----:B--2---:R-:W-:Y:S01]  /*3d10*/  VIADD R0, R0, 0xa0 ;  /* 0x000000a000007836 */ /* 0x004fe20000000000 */
[----:B------:R-:W-:Y:S01]  /*3d20*/  @!PT LDS RZ, [RZ] ;  /* 0x00000000fffff984 */ /* 0x000fe20000000800 */
[----:B------:R-:W-:Y:S01]  /*3d30*/  @!PT LDS RZ, [RZ] ;  /* 0x00000000fffff984 */ /* 0x000fe20000000800 */
[----:B------:R-:W-:Y:S01]  /*3d40*/  @!PT LDS RZ, [RZ] ;  /* 0x00000000fffff984 */ /* 0x000fe20000000800 */
[----:B------:R-:W-:Y:S01]  /*3d50*/  @!PT LDS RZ, [RZ] ;  /* 0x00000000fffff984 */ /* 0x000fe20000000800 */
[----:B------:R2:W-:Y:S06]  /*3d60*/  MEMBAR.ALL.CTA ;  /* 0x0000000000007992 */ /* 0x0005ec0000008000 */
[----:B--2---:R-:W2:Y:S01]  /*3d70*/  FENCE.VIEW.ASYNC.S ;  /* 0x00000000000073c6 */ /* 0x004ea20000000000 */
[----:B------:R-:W-:Y:S04]  /*3d80*/  PRMT R0, RZ, 0x654, R0 ;  /* 0x00000654ff007816 */ /* 0x000fe80000000000 */
[----:B--2---:R2:W-:Y:S01]  /*3d90*/  SYNCS.ARRIVE.TRANS64.RED.A1T0 RZ, [R0+URZ], RZ ;  /* 0x000000ff00ff79a7 */ /* 0x0045e200081004ff */
[----:B---3--:R-:W-:Y:S11]  /*3da0*/  LOP3.LUT P3, RZ, R26, 0x1, RZ, 0xc0, !PT ;  /* 0x000000011aff7812 */ /* 0x008ff6000786c0ff */
[----:B------:R-:W-:Y:S02]  /*3db0*/  @!UPT UIADD3 URZ, UPT, UPT, URZ, URZ, URZ ;  /* 0x000000fffffff290 */ /* 0x000fe4000fffe0ff */
[----:B------:R-:W-:Y:S02]  /*3dc0*/  @P3 MOV R13, R24 ;  /* 0x00000018000d3202 */ /* 0x000fe40000000f00 */
[----:B------:R-:W-:Y:S01]  /*3dd0*/  @P3 LOP3.LUT R8, R25, 0xffff, RZ, 0xc0, !PT ;  /* 0x0000ffff19083812 */ /* 0x000fe200078ec0ff */
[----:B--2---:R-:W-:Y:S06]  /*3de0*/  @!P0 BRA `(.L_x_71) ;  /* 0x0000000000a48947 */ /* 0x004fec0003800000 */
[----:B-1----:R-:W-:Y:S01]  /*3df0*/  IMAD.HI.U32 R35, R22, R7, RZ ;  /* 0x0000000716237227 */ /* 0x002fe200078e00ff */
[----:B------:R-:W-:Y:S02]  /*3e00*/  ISETP.NE.AND P0, PT, R6, 0x1, PT ;  /* 0x000000010600780c */ /* 0x000fe40003f05270 */
[----:B------:R-:W-:Y:S01]  /*3e10*/  ISETP.NE.AND P2, PT, R40, 0x1, PT ;  /* 0x000000012800780c */ /* 0x000fe20003f45270 */
[----:B----4-:R-:W-:Y:S01]  /*3e20*/  IMAD.HI.U32 R34, R19, R16, RZ ;  /* 0x0000001013227227 */ /* 0x010fe200078e00ff */
[----:B------:R-:W-:Y:S02]  /*3e30*/  SHF.R.U32.HI R35, RZ, R18, R35 ;  /* 0x00000012ff237219 */ /* 0x000fe40000011623 */
[----:B------:R-:W-:Y:S01]  /*3e40*/  ISETP.NE.AND P4, PT, R2, 0x1, PT ;  /* 0x000000010200780c */ /* 0x000fe20003f85270 */
[----:B------:R-:W-:Y:S01]  /*3e50*/  IMAD.HI.U32 R36, R13, R16, RZ ;  /* 0x000000100d247227 */ /* 0x000fe200078e00ff */
[----:B------:R-:W-:Y:S02]  /*3e60*/  SHF.R.U32.HI R34, RZ, R17, R34 ;  /* 0x00000011ff227219 */ /* 0x000fe40000011622 */
[----:B------:R-:W-:Y:S01]  /*3e70*/  SEL R3, R22, R35, !P0 ;  /* 0x0000002316037207 */ /* 0x000fe20004000000 */
[C---:B------:R-:W-:Y:S01]  /*3e80*/  IMAD.HI.U32 R35, R8.reuse, R7, RZ ;  /* 0x0000000708237227 */ /* 0x040fe200078e00ff */
[----:B------:R-:W-:Y:S02]  /*3e90*/  SEL R11, R19, R34, !P4 ;  /* 0x00000022130b7207 */ /* 0x000fe40006000000 */
[----:B------:R-:W-:Y:S01]  /*3ea0*/  SHF.R.U32.HI R36, RZ, R17, R36 ;  /* 0x00000011ff247219 */ /* 0x000fe20000011624 */
[----:B------:R-:W-:Y:S01]  /*3eb0*/  IMAD.HI.U32 R38, R3, R4, RZ ;  /* 0x0000000403267227 */ /* 0x000fe200078e00ff */
[----:B------:R-:W-:Y:S03]  /*3ec0*/  SHF.R.U32.HI R35, RZ, R18, R35 ;  /* 0x00000012ff237219 */ /* 0x000fe60000011623 */
[----:B------:R-:W-:Y:S01]  /*3ed0*/  IMAD.HI.U32 R34, R11, R4, RZ ;  /* 0x000000040b227227 */ /* 0x000fe200078e00ff */
[----:B------:R-:W-:Y:S02]  /*3ee0*/  @P2 SHF.R.U32.HI R3, RZ, R5, R38 ;  /* 0x00000005ff032219 */ /* 0x000fe40000011626 */
[----:B------:R-:W-:Y:S02]  /*3ef0*/  SEL R9, R8, R35, !P0 ;  /* 0x0000002308097207 */ /* 0x000fe40004000000 */
[----:B------:R-:W-:Y:S01]  /*3f00*/  @P2 SHF.R.U32.HI R11, RZ, R5, R34 ;  /* 0x00000005ff0b2219 */ /* 0x000fe20000011622 */
[C---:B------:R-:W-:Y:S01]  /*3f10*/  IMAD R10, R40.reuse, R3, RZ ;  /* 0x00000003280a7224 */ /* 0x040fe200078e02ff */
[----:B------:R-:W-:Y:S01]  /*3f20*/  SEL R3, R13, R36, !P4 ;  /* 0x000000240d037207 */ /* 0x000fe20006000000 */
[C---:B------:R-:W-:Y:S03]  /*3f30*/  IMAD.HI.U32 R14, R9.reuse, R4, RZ ;  /* 0x00000004090e7227 */ /* 0x040fe600078e00ff */
[----:B------:R-:W-:Y:S01]  /*3f40*/  ISETP.GE.AND P0, PT, R9, R10, PT ;  /* 0x0000000a0900720c */ /* 0x000fe20003f06270 */
[C---:B------:R-:W-:Y:S01]  /*3f50*/  IMAD R12, R40.reuse, R11, RZ ;  /* 0x0000000b280c7224 */ /* 0x040fe200078e02ff */
[-C--:B------:R-:W-:Y:S04]  /*3f60*/  SHF.R.U32.HI R14, RZ, R5.reuse, R14 ;  /* 0x00000005ff0e7219 */ /* 0x080fe8000001160e */
[----:B------:R-:W-:Y:S02]  /*3f70*/  ISETP.GE.OR P0, PT, R3, R12, P0 ;  /* 0x0000000c0300720c */ /* 0x000fe40000706670 */
[----:B------:R-:W-:Y:S05]  /*3f80*/  SEL R15, R9, R14, !P2 ;  /* 0x0000000e090f7207 */ /* 0x000fea0005000000 */
[----:B------:R-:W-:Y:S04]  /*3f90*/  IMAD.MOV R14, RZ, RZ, -R15 ;  /* 0x000000ffff0e7224 */ /* 0x000fe800078e0a0f */
[----:B------:R-:W-:Y:S02]  /*3fa0*/  IMAD R14, R40, R14, R9 ;  /* 0x0000000e280e7224 */ /* 0x000fe400078e0209 */
[C---:B------:R-:W-:Y:S05]  /*3fb0*/  @!P0 IMAD.HI.U32 R10, R3.reuse, R4, RZ ;  /* 0x00000004030a8227 */ /* 0x040fea00078e00ff */
[----:B------:R-:W-:Y:S04]  /*3fc0*/  @!P0 SHF.R.U32.HI R10, RZ, R5, R10 ;  /* 0x00000005ff0a8219 */ /* 0x000fe8000001160a */
[----:B------:R-:W-:Y:S01]  /*3fd0*/  @!P0 SEL R0, R3, R10, !P2 ;  /* 0x0000000a03008207 */ /* 0x000fe20005000000 */
[----:B------:R-:W-:Y:S03]  /*3fe0*/  IMAD.MOV R10, RZ, RZ, -R3 ;  /* 0x000000ffff0a7224 */ /* 0x000fe600078e0a03 */
[----:B------:R-:W-:Y:S01]  /*3ff0*/  @!P0 IADD3 R15, PT, PT, R15, -R0, RZ ;  /* 0x800000000f0f8210 */ /* 0x000fe20007ffe0ff */
[----:B------:R-:W-:Y:S01]  /*4000*/  @!P0 IMAD R0, R11, R14, R0 ;  /* 0x0000000e0b008224 */ /* 0x000fe200078e0200 */
[----:B------:R-:W-:Y:S01]  /*4010*/  IADD3 R11, PT, PT, -R9, RZ, RZ ;  /* 0x000000ff090b7210 */ /* 0x000fe20007ffe1ff */
[----:B------:R-:W-:Y:S02]  /*4020*/  IMAD R13, R2, R10, R13 ;  /* 0x0000000a020d7224 */ /* 0x000fe400078e020d */
[----:B------:R-:W-:Y:S02]  /*4030*/  @!P0 IMAD R9, R15, R40, R3 ;  /* 0x000000280f098224 */ /* 0x000fe400078e0203 */
[----:B------:R-:W-:Y:S02]  /*4040*/  @!P0 IMAD.MOV.U32 R3, RZ, RZ, R0 ;  /* 0x000000ffff038224 */ /* 0x000fe400078e0000 */
[----:B------:R-:W-:Y:S02]  /*4050*/  IMAD R8, R6, R11, R8 ;  /* 0x0000000b06087224 */ /* 0x000fe400078e0208 */
[----:B------:R-:W-:Y:S02]  /*4060*/  IMAD R13, R3, R2, R13 ;  /* 0x00000002030d7224 */ /* 0x000fe400078e020d */
[----:B------:R-:W-:Y:S02]  /*4070*/  IMAD R8, R9, R6, R8 ;  /* 0x0000000609087224 */ /* 0x000fe400078e0208 */
.L_x_71:
[----:B------:R-:W-:Y:S05]  /*4080*/  BRA.U UP1, `(.L_x_72) ;  /* 0x0000000101107547 */ /* 0x000fea000b800000 */
[----:B------:R-:W-:Y:S04]  /*4090*/  MOV R0, UR6 ;  /* 0x0000000600007c02 */ /* 0x000fe80008000f00 */
[----:B------:R-:W-:Y:S04]  /*40a0*/  SHF.L.U32 R3, R0, 0x1f, RZ ;  /* 0x0000001f00037819 */ /* 0x000fe800000006ff */
[----:B------:R-:W2:Y:S02]  /*40b0*/  SYNCS.PHASECHK.TRANS64.TRYWAIT P0, [UR7+0x88], R3 ;  /* 0x00008803ff0075a7 */ /* 0x000ea40008001107 */
[----:B--2---:R-:W-:Y:S05]  /*40c0*/  @!P0 BRA `(.L_x_73) ;  /* 0x00000038008c8947 */ /* 0x004fea0003800000 */
.L_x_72:
[----:B------:R-:W-:Y:S02]  /*40d0*/  R2UR UR19, R21 ;  /* 0x00000000151372ca */ /* 0x000fe400000e0000 */
[----:B------:R-:W-:Y:S02]  /*40e0*/  R2UR UR18, R20 ;  /* 0x00000000141272ca */ /* 0x000fe400000e0000 */
[----:B------:R-:W-:Y:S02]  /*40f0*/  ISETP.NE.U32.AND P2, PT, RZ, UR4, PT ;  /* 0x00000004ff007c0c */ /* 0x000fe4000bf45070 */
[----:B------:R-:W-:Y:S02]  /*4100*/  SHF.L.U32 R12, R31, 0x1f, RZ ;  /* 0x0000001f1f0c7819 */ /* 0x000fe400000006ff */
[----:B------:R-:W-:Y:S05]  /*4110*/  ISETP.NE.AND.EX P2, PT, RZ, UR5, PT, P2 ;  /* 0x00000005ff007c0c */ /* 0x000fea000bf45320 */
[----:B------:R-:W-:Y:S02]  /*4120*/  USHF.L.U32 UR19, UR19, 0x6, URZ ;  /* 0x0000000613137899 */ /* 0x000fe400080006ff */
[----:B------:R-:W-:Y:S01]  /*4130*/  USHF.L.U32 UR18, UR18, 0x7, URZ ;  /* 0x0000000712127899 */ /* 0x000fe200080006ff */
[----:B------:R-:W-:Y:S11]  /*4140*/  BRA.U !UP3, `(.L_x_74) ;  /* 0x000000010b347547 */ /* 0x000ff6000b800000 */
[----:B------:R-:W-:Y:S01]  /*4150*/  UPLOP3.LUT UP0, UPT, UPT, UPT, UP2, 0x80, 0x8 ;  /* 0x000000000008789c */ /* 0x000fe20003f0f020 */
[----:B--2---:R-:W-:Y:S02]  /*4160*/  HFMA2 R0, -RZ, RZ, 0, 5.9604644775390625e-08 ;  /* 0x00000001ff007431 */ /* 0x004fe400000001ff */
[----:B------:R-:W-:Y:S03]  /*4170*/  IMAD.MOV.U32 R91, RZ, RZ, 0x1 ;  /* 0x00000001ff5b7424 */ /* 0x000fe600078e00ff */
[----:B------:R-:W-:Y:S05]  /*4180*/  PLOP3.LUT P0, PT, PT, PT, UP0, 0x80, 0x8 ;  /* 0x000000000008781c */ /* 0x000fea0003f0f008 */
[----:B------:R-:W2:Y:S01]  /*4190*/  @UP0 LDCU.64 UR10, c[0x0][0x888] ;  /* 0x00011100ff0a07ac */ /* 0x000ea20008000a00 */
[----:B------:R-:W-:Y:S07]  /*41a0*/  @UP0 UIMAD UR8, UR36, UR4, URZ ;  /* 0x00000004240802a4 */ /* 0x000fee000f8e02ff */
[----:B------:R-:W-:Y:S01]  /*41b0*/  @!P0 PRMT R91, R0, 0x7610, R91 ;  /* 0x00007610005b8816 */ /* 0x000fe2000000005b */
[----:B--2---:R-:W-:Y:S03]  /*41c0*/  @UP0 UIMAD.WIDE UR10, UR8, 0x4, UR10 ;  /* 0x00000004080a08a5 */ /* 0x004fe6000f8e020a */
[----:B------:R-:W2:Y:S03]  /*41d0*/  @!UP0 LDCU UR8, c[0x0][0x880] ;  /* 0x00011000ff0887ac */ /* 0x000ea60008000800 */
[----:B------:R-:W-:Y:S01]  /*41e0*/  IMAD.U32 R10, RZ, RZ, UR10 ;  /* 0x0000000aff0a7e24 */ /* 0x000fe2000f8e00ff */
[----:B------:R-:W-:Y:S05]  /*41f0*/  MOV R11, UR11 ;  /* 0x0000000b000b7c02 */ /* 0x000fea0008000f00 */
[----:B-----5:R3:W5:Y:S02]  /*4200*/  @P0 LDG.E R50, desc[UR46][R10.64] ;  /* 0x0000002e0a320981 */ /* 0x020764000c1e1900 */
[----:B--23--:R-:W-:Y:S07]  /*4210*/  @!P0 IMAD.U32 R50, RZ, RZ, UR8 ;  /* 0x00000008ff328e24 */ /* 0x00cfee000f8e00ff */
.L_x_74:
[----:B-----5:R-:W-:Y:S01]  /*4220*/  @!P2 ISETP.EQ.AND P0, PT, R50, RZ, PT ;  /* 0x000000ff3200a20c */ /* 0x020fe20003f02270 */
[----:B------:R-:W-:Y:S01]  /*4230*/  @!UPT UIADD3 URZ, UPT, UPT, URZ, URZ, URZ ;  /* 0x000000fffffff290 */ /* 0x000fe2000fffe0ff */
[----:B------:R-:W-:Y:S11]  /*4240*/  @!P2 BRA `(.L_x_75) ;  /* 0x000000000014a947 */ /* 0x000ff60003800000 */
[----:B------:R-:W-:Y:S02]  /*4250*/  LOP3.LUT P2, RZ, R91, 0xff, RZ, 0xc0, !PT ;  /* 0x000000ff5bff7812 */ /* 0x000fe4000784c0ff */
[----:B------:R-:W-:Y:S04]  /*4260*/  PLOP3.LUT P0, PT, PT, PT, UP0, 0x80, 0x8 ;  /* 0x000000000008781c */ /* 0x000fe80003f0f008 */
[----:B------:R-:W-:Y:S07]  /*4270*/  PLOP3.LUT P0, PT, P0, PT, PT, 0x8, 0x80 ;  /* 0x000000000080781c */ /* 0x000fee000070e170 */
[----:B------:R-:W-:Y:S11]  /*4280*/  @P2 ISETP.EQ.AND P0, PT, R50, RZ, PT ;  /* 0x000000ff3200220c */ /* 0x000ff60003f02270 */
[----:B------:R-:W-:Y:S02]  /*4290*/  @!UPT UIADD3 URZ, UPT, UPT, URZ, URZ, URZ ;  /* 0x000000fffffff290 */ /* 0x000fe4000fffe0ff */
.L_x_75:
[----:B------:R-:W3:Y:S01]  /*42a0*/  SYNCS.PHASECHK.TRANS64.TRYWAIT P2, [UR7+0x70], R12 ;  /* 0x0000700cff0075a7 */ /* 0x000ee20008041107 */
[----:B------:R-:W-:Y:S04]  /*42b0*/  ELECT P4, URZ, PT ;  /* 0x0000000000ff782f */ /* 0x000fe80003880000 */
[----:B------:R-:W-:Y:S11]  /*42c0*/  PLOP3.LUT P4, PT, P0, P4, PT, 0xf2, 0x2f ;  /* 0x00000000002f781c */ /* 0x000ff60000789e72 */
[----:B------:R-:W-:Y:S02]  /*42d0*/  @!UPT UIADD3 URZ, UPT, UPT, URZ, URZ, URZ ;  /* 0x000000fffffff290 */ /* 0x000fe4000fffe0ff */
[----:B-1----:R-:W-:Y:S05]  /*42e0*/  @!P4 IADD3 R21, P0, PT, R32, 0x580, RZ ;  /* 0x000005802015c810 */ /* 0x002fea0007f1e0ff */
[----:B------:R-:W-:Y:S01]  /*42f0*/  @!P4 IMAD.X R20, RZ, RZ, R33, P0 ;  /* 0x000000ffff14c224 */ /* 0x000fe200000e0621 */
[----:B---3--:R-:W-:Y:S07]  /*4300*/  @!P2 BRA `(.L_x_76) ;  /* 0x000000380014a947 */ /* 0x008fee0003800000 */
.L_x_141:
[----:B------:R-:W3:Y:S01]  /*4310*/  LDC.64 R14, c[0x0][0xb10] ;  /* 0x0002c400ff0e7b82 */ /* 0x000ee20000000a00 */
[----:B------:R-:W-:Y:S01]  /*4320*/  @!P4 R2UR UR8, R20 ;  /* 0x000000001408c2ca */ /* 0x000fe200000e0000 */
[----:B------:R-:W-:Y:S01]  /*4330*/  VOTEU.ALL UP1, P4 ;  /* 0x0000000000ff7886 */ /* 0x000fe20002020000 */
[----:B------:R-:W-:Y:S01]  /*4340*/  @!P4 R2UR UR9, R21 ;  /* 0x000000001509c2ca */ /* 0x000fe200000e0000 */
[----:B------:R-:W-:Y:S01]  /*4350*/  UMOV UR10, 0x0 ;  /* 0x00000000000a7882 */ /* 0x000fe20000000000 */
[----:B------:R-:W-:Y:S03]  /*4360*/  UMOV UR11, 0x10000000 ;  /* 0x10000000000b7882 */ /* 0x000fe60000000000 */
[----:B------:R-:W5:Y:S01]  /*4370*/  LDC.64 R10, c[0x0][0xb18] ;  /* 0x0002c600ff0a7b82 */ /* 0x000f620000000a00 */
[----:B------:R-:W-:Y:S01]  /*4380*/  @!UP1 UIADD3 UR16, UPT, UPT, UR7, 0x200, URZ ;  /* 0x0000020007109890 */ /* 0x000fe2000fffe0ff */
[----:B------:R-:W-:Y:S01]  /*4390*/  @P3 SHF.R.U32.HI R28, RZ, 0x10, R25 ;  /* 0x00000010ff1c3819 */ /* 0x000fe20000011619 */
[----:B------:R-:W-:Y:S01]  /*43a0*/  VOTEU.ALL UP1, P4 ;  /* 0x0000000000ff7886 */ /* 0x000fe20002020000 */
[----:B------:R-:W-:Y:S01]  /*43b0*/  UMOV UR20, UR36 ;  /* 0x0000002400147c82 */ /* 0x000fe20008000000 */
[----:B------:R-:W-:Y:S03]  /*43c0*/  VIADD R30, R30, 0x1 ;  /* 0x000000011e1e7836 */ /* 0x000fe60000000000 */
[----:B--2---:R-:W2:Y:S01]  /*43d0*/  @!P1 LDC R0, c[0x0][0xb20] ;  /* 0x0002c800ff009b82 */ /* 0x004ea20000000800 */
[----:B------:R-:W-:Y:S01]  /*43e0*/  IMAD.U32 R21, RZ, RZ, UR8 ;  /* 0x00000008ff157e24 */ /* 0x000fe2000f8e00ff */
[----:B------:R-:W-:Y:S06]  /*43f0*/  UPRMT UR8, UR37, 0x654, UR17 ;  /* 0x0000065425087896 */ /* 0x000fec0008000011 */
[----:B-1----:R-:W1:Y:S01]  /*4400*/  @!P1 LDC R3, c[0x0][0xb0c] ;  /* 0x0002c300ff039b82 */ /* 0x002e620000000800 */
[----:B------:R-:W-:Y:S01]  /*4410*/  IMAD.U32 R20, RZ, RZ, UR9 ;  /* 0x00000009ff147e24 */ /* 0x000fe2000f8e00ff */
[----:B------:R-:W-:Y:S04]  /*4420*/  @!P4 R2UR UR15, R21 ;  /* 0x00000000150fc2ca */ /* 0x000fe800000e0000 */
[----:B------:R-:W-:Y:S01]  /*4430*/  @!P4 R2UR UR14, R20 ;  /* 0x00000000140ec2ca */ /* 0x000fe200000e0000 */
[----:B------:R-:W-:Y:S11]  /*4440*/  @!P4 IMAD.MOV.U32 R20, RZ, RZ, 0x1000 ;  /* 0x00001000ff14c424 */ /* 0x000ff600078e00ff */
[----:B------:R-:W-:Y:S01]  /*4450*/  @!UPT UIADD3 URZ, UPT, UPT, URZ, URZ, URZ ;  /* 0x000000fffffff290 */ /* 0x000fe2000fffe0ff */
[----:B------:R1:W-:Y:S01]  /*4460*/  @!UP1 UTMALDG.3D [UR16], [UR14], desc[UR10] ;  /* 0x00000a100e0095b4 */ /* 0x0003e20008011000 */
[----:B------:R1:W-:Y:S02]  /*4470*/  @!P4 SYNCS.ARRIVE.TRANS64.RED.A0TR RZ, [UR7+0x60], R20 ;  /* 0x00006014ffffc9a7 */ /* 0x0003e40008300407 */
[----:B-1----:R-:W-:Y:S01]  /*4480*/  @!P1 ISETP.NE.AND P2, PT, R3, 0x1, PT ;  /* 0x000000010300980c */ /* 0x002fe20003f45270 */
[C---:B---3--:R-:W-:Y:S01]  /*4490*/  @!P1 IMAD.HI.U32 R14, R13.reuse, R14, RZ ;  /* 0x0000000e0d0e9227 */ /* 0x048fe200078e00ff */
[----:B-----5:R-:W-:Y:S03]  /*44a0*/  @!P1 ISETP.NE.AND P0, PT, R10, 0x1, PT ;  /* 0x000000010a00980c */ /* 0x020fe60003f05270 */
[C---:B------:R-:W-:Y:S01]  /*44b0*/  @!P1 IMAD.HI.U32 R11, R8.reuse, R11, RZ ;  /* 0x0000000b080b9227 */ /* 0x040fe200078e00ff */
[----:B------:R-:W-:Y:S04]  /*44c0*/  @!P1 SHF.R.U32.HI R14, RZ, R15, R14 ;  /* 0x0000000fff0e9219 */ /* 0x000fe8000001160e */
[----:B--2---:R-:W-:Y:S01]  /*44d0*/  @!P1 SHF.R.U32.HI R9, RZ, R0, R11 ;  /* 0x00000000ff099219 */ /* 0x004fe2000001160b */
[----:B------:R-:W-:Y:S01]  /*44e0*/  SYNCS.ARRIVE.TRANS64.RED.A1T0 RZ, [UR8], RZ ;  /* 0x000000ffffff79a7 */ /* 0x000fe20008100408 */
[----:B------:R-:W-:Y:S02]  /*44f0*/  @!P1 SEL R14, R13, R14, !P2 ;  /* 0x0000000e0d0e9207 */ /* 0x000fe40005000000 */
[----:B------:R-:W-:Y:S01]  /*4500*/  @!P1 SEL R9, R8, R9, !P0 ;  /* 0x0000000908099207 */ /* 0x000fe20004000000 */
[----:B------:R-:W1:Y:S04]  /*4510*/  SYNCS.PHASECHK.TRANS64.TRYWAIT P5, [UR7+0x78], R12 ;  /* 0x0000780cff0075a7 */ /* 0x000e6800080a1107 */
[----:B------:R-:W-:Y:S02]  /*4520*/  @!P1 IMAD.IADD R0, R9, 0x1, -R14 ;  /* 0x0000000109009824 */ /* 0x000fe400078e0a0e */
[----:B------:R-:W-:Y:S02]  /*4530*/  @!P1 IMAD.IADD R9, R14, 0x1, -R9 ;  /* 0x000000010e099824 */ /* 0x000fe400078e0a09 */
[----:B------:R-:W-:Y:S02]  /*4540*/  @!P1 IMAD R13, R0, R3, R13 ;  /* 0x00000003000d9224 */ /* 0x000fe400078e020d */
[----:B------:R-:W-:Y:S01]  /*4550*/  @!P1 IMAD R8, R9, R10, R8 ;  /* 0x0000000a09089224 */ /* 0x000fe200078e0208 */
[----:B-1----:R-:W-:Y:S06]  /*4560*/  @!P5 BRA `(.L_x_77) ;  /* 0x000000340094d947 */ /* 0x002fec0003800000 */
.L_x_143:
[----:B-1----:R-:W-:Y:S01]  /*4570*/  @!P4 IADD3 R3, P0, PT, R32, 0x580, RZ ;  /* 0x000005802003c810 */ /* 0x002fe20007f1e0ff */
[----:B------:R-:W-:Y:S01]  /*4580*/  VOTEU.ALL UP1, P4 ;  /* 0x0000000000ff7886 */ /* 0x000fe20002020000 */
[----:B------:R-:W-:Y:S01]  /*4590*/  UMOV UR20, 0x0 ;  /* 0x0000000000147882 */ /* 0x000fe20000000000 */
[----:B------:R-:W-:Y:S01]  /*45a0*/  UMOV UR21, 0x10000000 ;  /* 0x1000000000157882 */ /* 0x000fe20000000000 */
[----:B------:R-:W-:Y:S01]  /*45b0*/  @!P4 R2UR UR9, R3 ;  /* 0x000000000309c2ca */ /* 0x000fe200000e0000 */
[----:B------:R-:W-:Y:S01]  /*45c0*/  @!P4 IMAD.X R0, RZ, RZ, R33, P0 ;  /* 0x000000ffff00c224 */ /* 0x000fe200000e0621 */
[----:B------:R-:W-:Y:S01]  /*45d0*/  @!UP1 UIADD3 UR10, UPT, UPT, UR18, 0x40, URZ ;  /* 0x00000040120a9890 */ /* 0x000fe2000fffe0ff */
[----:B------:R-:W-:Y:S01]  /*45e0*/  ISETP.NE.AND P0, PT, R30, 0x2, PT ;  /* 0x000000021e00780c */ /* 0x000fe20003f05270 */
[----:B------:R-:W-:Y:S01]  /*45f0*/  UMOV UR11, UR19 ;  /* 0x00000013000b7c82 */ /* 0x000fe20008000000 */
[----:B------:R-:W-:Y:S01]  /*4600*/  UMOV UR12, UR36 ;  /* 0x00000024000c7c82 */ /* 0x000fe20008000000 */
[----:B------:R-:W-:Y:S01]  /*4610*/  @!P4 R2UR UR8, R0 ;  /* 0x000000000008c2ca */ /* 0x000fe200000e0000 */
[----:B------:R-:W-:Y:S01]  /*4620*/  IMAD.IADD R20, R8, 0x1, R83 ;  /* 0x0000000108147824 */ /* 0x000fe200078e0253 */
[----:B------:R-:W-:Y:S01]  /*4630*/  @P3 R2UR UR36, R28 ;  /* 0x000000001c2432ca */ /* 0x000fe200000e0000 */
[----:B------:R-:W-:Y:S01]  /*4640*/  IMAD.IADD R21, R13, 0x1, R90 ;  /* 0x000000010d157824 */ /* 0x000fe200078e025a */
[----:B------:R-:W-:Y:S02]  /*4650*/  SEL R0, RZ, 0x1, P0 ;  /* 0x00000001ff007807 */ /* 0x000fe40000000000 */
[----:B------:R-:W-:Y:S01]  /*4660*/  LOP3.LUT R31, R31, 0x1, RZ, 0x3c, !PT ;  /* 0x000000011f1f7812 */ /* 0x000fe200078e3cff */
[----:B------:R-:W-:Y:S01]  /*4670*/  IMAD.U32 R10, RZ, RZ, UR9 ;  /* 0x00000009ff0a7e24 */ /* 0x000fe2000f8e00ff */
[----:B------:R-:W-:Y:S01]  /*4680*/  @!UP1 UIADD3 UR9, UPT, UPT, UR7, 0x68, URZ ;  /* 0x0000006807099890 */ /* 0x000fe2000fffe0ff */
[----:B------:R-:W-:Y:S02]  /*4690*/  LOP3.LUT R29, R29, R0, RZ, 0x3c, !PT ;  /* 0x000000001d1d7212 */ /* 0x000fe400078e3cff */
[----:B------:R-:W-:Y:S02]  /*46a0*/  SEL R30, R30, RZ, P0 ;  /* 0x000000ff1e1e7207 */ /* 0x000fe40000000000 */
[----:B------:R-:W-:Y:S01]  /*46b0*/  IMAD.U32 R11, RZ, RZ, UR8 ;  /* 0x00000008ff0b7e24 */ /* 0x000fe2000f8e00ff */
[----:B------:R-:W-:Y:S01]  /*46c0*/  @!P4 R2UR UR14, R10 ;  /* 0x000000000a0ec2ca */ /* 0x000fe200000e0000 */
[----:B------:R-:W-:Y:S01]  /*46d0*/  @!UP1 UIADD3 UR8, UPT, UPT, UR7, 0x1200, URZ ;  /* 0x0000120007089890 */ /* 0x000fe2000fffe0ff */
[----:B------:R-:W-:Y:S02]  /*46e0*/  VOTEU.ALL UP1, P4 ;  /* 0x0000000000ff7886 */ /* 0x000fe40002020000 */
[----:B------:R-:W-:Y:S11]  /*46f0*/  @!P4 R2UR UR15, R11 ;  /* 0x000000000b0fc2ca */ /* 0x000ff600000e0000 */
[----:B------:R-:W-:Y:S02]  /*4700*/  @!UPT UIADD3 URZ, UPT, UPT, URZ, URZ, URZ ;  /* 0x000000fffffff290 */ /* 0x000fe4000fffe0ff */
[----:B------:R2:W-:Y:S01]  /*4710*/  @!UP1 UTMALDG.3D [UR8], [UR14], desc[UR20] ;  /* 0x000014080e0095b4 */ /* 0x0005e20008011000 */
[----:B------:R2:W-:Y:S01]  /*4720*/  @!P4 SYNCS.ARRIVE.TRANS64.RED.A0TR RZ, [UR7+0x68], R23 ;  /* 0x00006817ffffc9a7 */ /* 0x0005e20008300407 */
[----:B------:R-:W-:Y:S01]  /*4730*/  UPLOP3.LUT UP1, UPT, UPT, UPT, UPT, 0x80, 0x8 ;  /* 0x000000000008789c */ /* 0x000fe20003f2f070 */
[----:B------:R-:W-:Y:S01]  /*4740*/  SYNCS.ARRIVE.TRANS64.RED.A1T0 RZ, [UR13], RZ ;  /* 0x000000ffffff79a7 */ /* 0x000fe2000810040d */
[----:B------:R-:W-:Y:S09]  /*4750*/  @P3 BRA `(.L_x_78) ;  /* 0xfffffff400503947 */ /* 0x000ff2000383ffff */
[----:B------:R-:W-:-:S04]  /*4760*/  SHF.L.U32 R3, R31, 0x1f, RZ ;  /* 0x0000001f1f037819 */ /* 0x000fc800000006ff */
[----:B------:R-:W1:Y:S02]  /*4770*/  SYNCS.PHASECHK.TRANS64.TRYWAIT P0, [UR7+0x70], R3 ;  /* 0x00007003ff0075a7 */ /* 0x000e640008001107 */
[----:B-1----:R-:W-:Y:S05]  /*4780*/  @!P0 BRA `(.L_x_79) ;  /* 0x0000003400248947 */ /* 0x002fea0003800000 */
.L_x_145:
[----:B-1----:R-:W-:-:S07]  /*4790*/  MOV R0, UR7 ;  /* 0x0000000700007c02 */ /* 0x002fce0008000f00 */
.L_x_80:
[----:B-1----:R-:W-:-:S04]  /*47a0*/  SHF.L.U32 R3, R31, 0x1f, RZ ;  /* 0x0000001f1f037819 */ /* 0x002fc800000006ff */
[----:B------:R1:W3:Y:S03]  /*47b0*/  SYNCS.PHASECHK.TRANS64.TRYWAIT P0, [R0+URZ+0x78], R3 ;  /* 0x00007803000075a7 */ /* 0x0002e600080011ff */
[----:B---3--:R-:W-:Y:S05]  /*47c0*/  @!P0 NANOSLEEP.SYNCS 0x989680 ;  /* 0x009896800000895d */ /* 0x008fea0003900000 */
[----:B------:R-:W3:Y:S02]  /*47d0*/  @!P0 SYNCS.PHASECHK.TRANS64 P0, [R0+URZ+0x78], R3 ;  /* 0x00007803000085a7 */ /* 0x000ee400080010ff */
[----:B--23--:R-:W-:Y:S05]  /*47e0*/  @P0 EXIT ;  /* 0x000000000000094d */ /* 0x00cfea0003800000 */
[----:B------:R-:W-:Y:S05]  /*47f0*/  BRA `(.L_x_80) ;  /* 0xfffffffc00e87947 */ /* 0x000fea000383ffff */
.L_x_69:
[----:B------:R-:W-:-:S06]  /*4800*/  UISETP.GE.AND UP1, UPT, UR8, 0x4, UPT ;  /* 0x000000040800788c */ /* 0x000fcc000bf26270 */
[----:B------:R-:W-:-:S13]  /*4810*/  PLOP3.LUT P0, PT, PT, PT, UP1, 0x80, 0x8 ;  /* 0x000000000008781c */ /* 0x000fda0003f0f018 */
[----:B------:R-:W-:Y:S05]  /*4820*/  @!P0 EXIT ;  /* 0x000000000000894d */ /* 0x000fea0003800000 */
[----:B------:R-:W-:Y:S01]  /*4830*/  BAR.SYNC.DEFER_BLOCKING 0x6, 0xa0 ;  /* 0x0182800000007b1d */ /* 0x000fe20000010000 */
[C---:B------:R-:W-:Y:S01]  /*4840*/  IMAD.SHL.U32 R2, R103.reuse, 0x40, RZ ;  /* 0x0000004067027824 */ /* 0x040fe200078e00ff */
[C---:B------:R-:W-:Y:S01]  /*4850*/  LOP3.LUT R105, R103.reuse, 0x60, RZ, 0xc0, !PT ;  /* 0x0000006067697812 */ /* 0x040fe200078ec0ff */
[C---:B------:R-:W-:Y:S02]  /*4860*/  IMAD.SHL.U32 R95, R103.reuse, 0x20, RZ ;  /* 0x00000020675f7824 */ /* 0x040fe400078e00ff */
[----:B------:R-:W-:Y:S02]  /*4870*/  HFMA2 R44, -RZ, RZ, 0, 0 ;  /* 0x00000000ff2c7431 */ /* 0x000fe400000001ff */
[C---:B------:R-:W-:Y:S01]  /*4880*/  IMAD.SHL.U32 R0, R103.reuse, 0x8, RZ ;  /* 0x0000000867007824 */ /* 0x040fe200078e00ff */
[----:B------:R-:W-:Y:S01]  /*4890*/  UMOV UR49, 0x400 ;  /* 0x0000040000317882 */ /* 0x000fe20000000000 */
[----:B------:R-:W1:Y:S01]  /*48a0*/  LDC R93, c[0x0][0x370] ;  /* 0x0000dc00ff5d7b82 */ /* 0x000e620000000800 */
[----:B------:R-:W-:Y:S01]  /*48b0*/  ULEA UR49, UR37, UR49, 0x18 ;  /* 0x0000003125317291 */ /* 0x000fe2000f8ec0ff */
[----:B------:R-:W-:Y:S01]  /*48c0*/  LOP3.LUT R5, R2, 0x180, RZ, 0xc0, !PT ;  /* 0x0000018002057812 */ /* 0x000fe200078ec0ff */
[----:B------:R-:W-:Y:S01]  /*48d0*/  IMAD.U32 R46, R103, 0x10000, RZ ;  /* 0x00010000672e7824 */ /* 0x000fe200078e00ff */
[----:B------:R-:W-:Y:S01]  /*48e0*/  LOP3.LUT R95, R95, 0xc00, RZ, 0xc0, !PT ;  /* 0x00000c005f5f7812 */ /* 0x000fe200078ec0ff */
[----:B------:R-:W-:Y:S01]  /*48f0*/  UIADD3 UR4, UPT, UPT, UR49, 0x2200, URZ ;  /* 0x0000220031047890 */ /* 0x000fe2000fffe0ff */
[----:B------:R-:W-:Y:S01]  /*4900*/  LOP3.LUT R0, R5, 0x30, R0, 0xf8, !PT ;  /* 0x0000003005007812 */ /* 0x000fe200078ef800 */
[----:B------:R-:W-:Y:S01]  /*4910*/  IMAD.SHL.U32 R5, R103, 0x2, RZ ;  /* 0x0000000267057824 */ /* 0x000fe200078e00ff */
[----:B------:R-:W2:Y:S01]  /*4920*/  LDC R42, c[0x0][0xb0c] ;  /* 0x0002c300ff2a7b82 */ /* 0x000ea20000000800 */
[----:B------:R-:W-:Y:S01]  /*4930*/  LOP3.LUT R95, R95, 0x40, R2, 0xf8, !PT ;  /* 0x000000405f5f7812 */ /* 0x000fe200078ef802 */
[----:B------:R-:W-:Y:S01]  /*4940*/  IMAD.MOV.U32 R102, RZ, RZ, RZ ;  /* 0x000000ffff667224 */ /* 0x000fe200078e00ff */
[----:B------:R-:W-:Y:S01]  /*4950*/  LOP3.LUT R46, R46, 0x600000, RZ, 0xc0, !PT ;  /* 0x006000002e2e7812 */ /* 0x000fe200078ec0ff */
[----:B------:R-:W-:Y:S01]  /*4960*/  IMAD.MOV.U32 R107, RZ, RZ, RZ ;  /* 0x000000ffff6b7224 */ /* 0x000fe200078e00ff */
[----:B------:R-:W-:-:S02]  /*4970*/  LOP3.LUT R0, R0, 0x20, R5, 0x78, !PT ;  /* 0x0000002000007812 */ /* 0x000fc400078e7805 */
[----:B------:R-:W-:Y:S02]  /*4980*/  CS2R R100, SRZ ;  /* 0x0000000000647805 */ /* 0x000fe4000001ff00 */
[----:B------:R-:W-:Y:S01]  /*4990*/  LOP3.LUT R95, R95, 0x200, R2, 0xf8, !PT ;  /* 0x000002005f5f7812 */ /* 0x000fe200078ef802 */
[----:B------:R-:W4:Y:S01]  /*49a0*/  LDC R92, c[0x0][0xb20] ;  /* 0x0002c800ff5c7b82 */ /* 0x000f220000000800 */
[----:B------:R-:W3:Y:S01]  /*49b0*/  LDS R3, [UR49+0x140] ;  /* 0x00014031ff037984 */ /* 0x000ee20008000800 */
[----:B------:R-:W-:Y:S01]  /*49c0*/  LOP3.LUT R103, R103, 0x2, RZ, 0xc0, !PT ;  /* 0x0000000267677812 */ /* 0x000fe200078ec0ff */
[----:B------:R-:W-:Y:S01]  /*49d0*/  IMAD.MOV.U32 R99, RZ, RZ, RZ ;  /* 0x000000ffff637224 */ /* 0x000fe200078e00ff */
[----:B------:R-:W-:Y:S01]  /*49e0*/  LOP3.LUT R95, R95, R0, RZ, 0xfc, !PT ;  /* 0x000000005f5f7212 */ /* 0x000fe200078efcff */
[----:B------:R-:W-:Y:S01]  /*49f0*/  IMAD.U32 R104, RZ, RZ, UR4 ;  /* 0x00000004ff687e24 */ /* 0x000fe2000f8e00ff */
[----:B------:R-:W-:Y:S01]  /*4a00*/  IADD3 R97, PT, PT, -R103, RZ, RZ ;  /* 0x000000ff67617210 */ /* 0x000fe20007ffe1ff */
[----:B------:R-:W1:Y:S01]  /*4a10*/  LDCU.64 UR52, c[0x0][0x348] ;  /* 0x00006900ff3477ac */ /* 0x000e620008000a00 */
[----:B------:R-:W1:Y:S01]  /*4a20*/  LDC R41, c[0x0][0xb30] ;  /* 0x0002cc00ff297b82 */ /* 0x000e620000000800 */
[----:B------:R-:W1:Y:S01]  /*4a30*/  LDCU.64 UR38, c[0x0][0x888] ;  /* 0x00011100ff2677ac */ /* 0x000e620008000a00 */
[----:B------:R-:W1:Y:S06]  /*4a40*/  LDCU.64 UR44, c[0x0][0x890] ;  /* 0x00011200ff2c77ac */ /* 0x000e6c0008000a00 */
[----:B------:R-:W1:Y:S01]  /*4a50*/  LDC.64 R88, c[0x0][0xb10] ;  /* 0x0002c400ff587b82 */ /* 0x000e620000000a00 */
[----:B------:R-:W-:-:S07]  /*4a60*/  UIADD3 UR48, UPT, UPT, UR49, 0x200, URZ ;  /* 0x0000020031307890 */ /* 0x000fce000fffe0ff */
[----:B------:R-:W1:Y:S08]  /*4a70*/  LDC.64 R38, c[0x0][0xb18] ;  /* 0x0002c600ff267b82 */ /* 0x000e700000000a00 */
[----:B------:R-:W1:Y:S08]  /*4a80*/  LDC.64 R36, c[0x0][0xb28] ;  /* 0x0002ca00ff247b82 */ /* 0x000e700000000a00 */
[----:B------:R-:W1:Y:S01]  /*4a90*/  LDC.64 R86, c[0x0][0x8b0] ;  /* 0x00022c00ff567b82 */ /* 0x000e620000000a00 */
[----:B---3--:R-:W-:-:S07]  /*4aa0*/  IMAD.IADD R46, R3, 0x1, R46 ;  /* 0x00000001032e7824 */ /* 0x008fce00078e022e */
[----:B------:R-:W3:Y:S08]  /*4ab0*/  LDC.64 R84, c[0x0][0x8a8] ;  /* 0x00022a00ff547b82 */ /* 0x000ef00000000a00 */
[----:B--2-4-:R-:W1:Y:S02]  /*4ac0*/  LDC R94, c[0x0][0x374] ;  /* 0x0000dd00ff5e7b82 */ /* 0x014e640000000800 */
.L_x_106:
[----:B------:R-:W-:Y:S02]  /*4ad0*/  LEA R0, R107, UR49, 0x3 ;  /* 0x000000316b007c11 */ /* 0x000fe4000f8e18ff */
[----:B------:R-:W-:Y:S02]  /*4ae0*/  SHF.L.U32 R3, R101, 0x1f, RZ ;  /* 0x0000001f65037819 */ /* 0x000fe400000006ff */
[----:B------:R-:W-:Y:S02]  /*4af0*/  LEA R16, R107, UR49, 0x4 ;  /* 0x000000316b107c11 */ /* 0x000fe4000f8e20ff */
[----:B------:R-:W2:Y:S02]  /*4b00*/  SYNCS.PHASECHK.TRANS64.TRYWAIT P0, [R0+URZ+0x90], R3 ;  /* 0x00009003000075a7 */ /* 0x000ea400080011ff */
[----:B-12---:R-:W-:Y:S05]  /*4b10*/  @!P0 BRA `(.L_x_81) ;  /* 0x0000003000588947 */ /* 0x006fea0003800000 */
.L_x_146:
[----:B------:R-:W4:Y:S01]  /*4b20*/  LDC.64 R12, c[0x0][0xb10] ;  /* 0x0002c400ff0c7b82 */ /* 0x000f220000000a00 */
[----:B------:R-:W3:Y:S01]  /*4b30*/  LDS.128 R16, [R16+0x120] ;  /* 0x0001200010107984 */ /* 0x000ee20000000c00 */
[----:B-1----:R-:W-:Y:S01]  /*4b40*/  ISETP.NE.AND P1, PT, R41, 0x1, PT ;  /* 0x000000012900780c */ /* 0x002fe20003f25270 */
[----:B--2---:R-:W-:Y:S01]  /*4b50*/  VIADD R0, R0, 0xa0 ;  /* 0x000000a000007836 */ /* 0x004fe20000000000 */
[----:B------:R-:W-:Y:S04]  /*4b60*/  ISETP.GE.AND P0, PT, R40, 0x1, PT ;  /* 0x000000012800780c */ /* 0x000fe80003f06270 */
[----:B------:R-:W1:Y:S01]  /*4b70*/  LDC.64 R10, c[0x0][0xb18] ;  /* 0x0002c600ff0a7b82 */ /* 0x000e620000000a00 */
[----:B------:R-:W-:Y:S01]  /*4b80*/  PRMT R0, RZ, 0x654, R0 ;  /* 0x00000654ff007816 */ /* 0x000fe20000000000 */
[----:B------:R-:W-:Y:S01]  /*4b90*/  @!PT LDS RZ, [RZ] ;  /* 0x00000000fffff984 */ /* 0x000fe20000000800 */
[----:B------:R-:W-:Y:S01]  /*4ba0*/  @!PT LDS RZ, [RZ] ;  /* 0x00000000fffff984 */ /* 0x000fe20000000800 */
[----:B------:R-:W-:Y:S01]  /*4bb0*/  @!PT LDS RZ, [RZ] ;  /* 0x00000000fffff984 */ /* 0x000fe20000000800 */
[----:B------:R-:W-:Y:S01]  /*4bc0*/  @!PT LDS RZ, [RZ] ;  /* 0x00000000fffff984 */ /* 0x000fe20000000800 */
[----:B------:R2:W-:Y:S06]  /*4bd0*/  MEMBAR.ALL.CTA ;  /* 0x0000000000007992 */ /* 0x0005ec0000008000 */
[----:B--2---:R-:W2:Y:S01]  /*4be0*/  FENCE.VIEW.ASYNC.S ;  /* 0x00000000000073c6 */ /* 0x004ea20000000000 */
[----:B------:R-:W1:Y:S08]  /*4bf0*/  @!P1 LDC R14, c[0x0][0xb20] ;  /* 0x0002c800ff0e9b82 */ /* 0x000e700000000800 */
[----:B------:R-:W1:Y:S01]  /*4c00*/  @!P1 LDC R9, c[0x0][0xb0c] ;  /* 0x0002c300ff099b82 */ /* 0x000e620000000800 */
[----:B--2---:R2:W-:Y:S01]  /*4c10*/  SYNCS.ARRIVE.TRANS64.RED.A1T0 RZ, [R0+URZ], RZ ;  /* 0x000000ff00ff79a7 */ /* 0x0045e200081004ff */
[----:B---3--:R-:W-:Y:S04]  /*4c20*/  LOP3.LUT P4, RZ, R18, 0x1, RZ, 0xc0, !PT ;  /* 0x0000000112ff7812 */ /* 0x008fe8000788c0ff */
[----:B------:R-:W-:Y:S09]  /*4c30*/  P2R R106, PR, RZ, 0x10 ;  /* 0x00000010ff6a7803 */ /* 0x000ff20000000000 */
[----:B------:R-:W-:Y:S02]  /*4c40*/  @P4 MOV R45, R16 ;  /* 0x00000010002d4202 */ /* 0x000fe40000000f00 */
[----:B------:R-:W-:Y:S01]  /*4c50*/  @P4 LOP3.LUT R43, R17, 0xffff, RZ, 0xc0, !PT ;  /* 0x0000ffff112b4812 */ /* 0x000fe200078ec0ff */
[----:B--2-4-:R-:W-:Y:S06]  /*4c60*/  @!P0 BRA `(.L_x_82) ;  /* 0x0000000000a48947 */ /* 0x014fec0003800000 */
[----:B------:R-:W-:Y:S01]  /*4c70*/  IMAD.HI.U32 R23, R94, R39, RZ ;  /* 0x000000275e177227 */ /* 0x000fe200078e00ff */
[----:B------:R-:W-:Y:S02]  /*4c80*/  ISETP.NE.AND P0, PT, R38, 0x1, PT ;  /* 0x000000012600780c */ /* 0x000fe40003f05270 */
[----:B------:R-:W-:Y:S01]  /*4c90*/  ISETP.NE.AND P2, PT, R40, 0x1, PT ;  /* 0x000000012800780c */ /* 0x000fe20003f45270 */
[----:B------:R-:W-:Y:S01]  /*4ca0*/  IMAD.HI.U32 R22, R93, R88, RZ ;  /* 0x000000585d167227 */ /* 0x000fe200078e00ff */
[----:B------:R-:W-:Y:S02]  /*4cb0*/  SHF.R.U32.HI R23, RZ, R92, R23 ;  /* 0x0000005cff177219 */ /* 0x000fe40000011617 */
[----:B------:R-:W-:Y:S01]  /*4cc0*/  ISETP.NE.AND P3, PT, R42, 0x1, PT ;  /* 0x000000012a00780c */ /* 0x000fe20003f65270 */
[----:B------:R-:W-:Y:S01]  /*4cd0*/  IMAD.HI.U32 R26, R45, R88, RZ ;  /* 0x000000582d1a7227 */ /* 0x000fe200078e00ff */
[----:B------:R-:W-:Y:S02]  /*4ce0*/  SHF.R.U32.HI R22, RZ, R89, R22 ;  /* 0x00000059ff167219 */ /* 0x000fe40000011616 */
[----:B------:R-:W-:Y:S01]  /*4cf0*/  SEL R3, R94, R23, !P0 ;  /* 0x000000175e037207 */ /* 0x000fe20004000000 */
[----:B------:R-:W-:Y:S01]  /*4d00*/  IMAD.HI.U32 R23, R43, R39, RZ ;  /* 0x000000272b177227 */ /* 0x000fe200078e00ff */
[----:B------:R-:W-:Y:S02]  /*4d10*/  SEL R7, R93, R22, !P3 ;  /* 0x000000165d077207 */ /* 0x000fe40005800000 */
[----:B------:R-:W-:Y:S01]  /*4d20*/  SHF.R.U32.HI R26, RZ, R89, R26 ;  /* 0x00000059ff1a7219 */ /* 0x000fe2000001161a */
[-C--:B------:R-:W-:Y:S04]  /*4d30*/  IMAD.HI.U32 R22, R3, R36.reuse, RZ ;  /* 0x0000002403167227 */ /* 0x080fe800078e00ff */
[----:B------:R-:W-:Y:S01]  /*4d40*/  IMAD.HI.U32 R24, R7, R36, RZ ;  /* 0x0000002407187227 */ /* 0x000fe200078e00ff */
[-C--:B------:R-:W-:Y:S02]  /*4d50*/  @P2 SHF.R.U32.HI R3, RZ, R37.reuse, R22 ;  /* 0x00000025ff032219 */ /* 0x080fe40000011616 */
[----:B------:R-:W-:Y:S02]  /*4d60*/  SHF.R.U32.HI R22, RZ, R92, R23 ;  /* 0x0000005cff167219 */ /* 0x000fe40000011617 */
[----:B------:R-:W-:Y:S01]  /*4d70*/  @P2 SHF.R.U32.HI R7, RZ, R37, R24 ;  /* 0x00000025ff072219 */ /* 0x000fe20000011618 */
[C---:B------:R-:W-:Y:S01]  /*4d80*/  IMAD R2, R40.reuse, R3, RZ ;  /* 0x0000000328027224 */ /* 0x040fe200078e02ff */
[----:B------:R-:W-:Y:S02]  /*4d90*/  SEL R5, R43, R22, !P0 ;  /* 0x000000162b057207 */ /* 0x000fe40004000000 */
[----:B------:R-:W-:Y:S01]  /*4da0*/  SEL R3, R45, R26, !P3 ;  /* 0x0000001a2d037207 */ /* 0x000fe20005800000 */
[----:B------:R-:W-:Y:S01]  /*4db0*/  IMAD R4, R40, R7, RZ ;  /* 0x0000000728047224 */ /* 0x000fe200078e02ff */
[C---:B------:R-:W-:Y:S01]  /*4dc0*/  ISETP.GE.AND P0, PT, R5.reuse, R2, PT ;  /* 0x000000020500720c */ /* 0x040fe20003f06270 */
[----:B------:R-:W-:Y:S03]  /*4dd0*/  IMAD.HI.U32 R6, R5, R36, RZ ;  /* 0x0000002405067227 */ /* 0x000fe600078e00ff */
[----:B------:R-:W-:Y:S01]  /*4de0*/  ISETP.GE.OR P0, PT, R3, R4, P0 ;  /* 0x000000040300720c */ /* 0x000fe20000706670 */
[----:B------:R-:W-:Y:S01]  /*4df0*/  IMAD.MOV R4, RZ, RZ, -R3 ;  /* 0x000000ffff047224 */ /* 0x000fe200078e0a03 */
[-C--:B------:R-:W-:Y:S03]  /*4e00*/  SHF.R.U32.HI R6, RZ, R37.reuse, R6 ;  /* 0x00000025ff067219 */ /* 0x080fe60000011606 */
[----:B------:R-:W-:Y:S01]  /*4e10*/  IMAD R45, R42, R4, R45 ;  /* 0x000000042a2d7224 */ /* 0x000fe200078e022d */
[----:B------:R-:W-:Y:S05]  /*4e20*/  SEL R15, R5, R6, !P2 ;  /* 0x00000006050f7207 */ /* 0x000fea0005000000 */
[----:B------:R-:W-:Y:S02]  /*4e30*/  IMAD.MOV R6, RZ, RZ, -R15 ;  /* 0x000000ffff067224 */ /* 0x000fe400078e0a0f */
[C---:B------:R-:W-:Y:S04]  /*4e40*/  @!P0 IMAD.HI.U32 R2, R3.reuse, R36, RZ ;  /* 0x0000002403028227 */ /* 0x040fe800078e00ff */
[----:B------:R-:W-:Y:S01]  /*4e50*/  IMAD R6, R40, R6, R5 ;  /* 0x0000000628067224 */ /* 0x000fe200078e0205 */
[----:B------:R-:W-:Y:S04]  /*4e60*/  @!P0 SHF.R.U32.HI R2, RZ, R37, R2 ;  /* 0x00000025ff028219 */ /* 0x000fe80000011602 */
[----:B------:R-:W-:Y:S02]  /*4e70*/  @!P0 SEL R0, R3, R2, !P2 ;  /* 0x0000000203008207 */ /* 0x000fe40005000000 */
[----:B------:R-:W-:Y:S02]  /*4e80*/  IADD3 R2, PT, PT, -R5, RZ, RZ ;  /* 0x000000ff05027210 */ /* 0x000fe40007ffe1ff */
[----:B------:R-:W-:Y:S01]  /*4e90*/  @!P0 IADD3 R8, PT, PT, R15, -R0, RZ ;  /* 0x800000000f088210 */ /* 0x000fe20007ffe0ff */
[----:B------:R-:W-:Y:S02]  /*4ea0*/  @!P0 IMAD R0, R7, R6, R0 ;  /* 0x0000000607008224 */ /* 0x000fe400078e0200 */
[----:B------:R-:W-:Y:S02]  /*4eb0*/  IMAD R43, R38, R2, R43 ;  /* 0x00000002262b7224 */ /* 0x000fe400078e022b */
[----:B------:R-:W-:Y:S02]  /*4ec0*/  @!P0 IMAD R5, R8, R40, R3 ;  /* 0x0000002808058224 */ /* 0x000fe400078e0203 */
[----:B------:R-:W-:Y:S04]  /*4ed0*/  @!P0 IMAD.MOV.U32 R3, RZ, RZ, R0 ;  /* 0x000000ffff038224 */ /* 0x000fe800078e0000 */
[----:B------:R-:W-:Y:S02]  /*4ee0*/  IMAD R45, R3, R42, R45 ;  /* 0x0000002a032d7224 */ /* 0x000fe400078e022d */
[----:B------:R-:W-:Y:S07]  /*4ef0*/  IMAD R43, R5, R38, R43 ;  /* 0x00000026052b7224 */ /* 0x000fee00078e022b */
.L_x_82:
[----:B-1----:R-:W-:Y:S01]  /*4f00*/  @!P1 ISETP.NE.AND P0, PT, R10, 0x1, PT ;  /* 0x000000010a00980c */ /* 0x002fe20003f05270 */
[----:B------:R-:W-:Y:S01]  /*4f10*/  @!P1 IMAD.HI.U32 R0, R45, R12, RZ ;  /* 0x0000000c2d009227 */ /* 0x000fe200078e00ff */
[----:B------:R-:W-:Y:S01]  /*4f20*/  @!P1 ISETP.NE.AND P2, PT, R9, 0x1, PT ;  /* 0x000000010900980c */ /* 0x000fe20003f45270 */
[----:B------:R-:W-:Y:S01]  /*4f30*/  ULOP3.LUT UP0, URZ, UR48, 0x1b0, URZ, 0xc0, !UPT ;  /* 0x000001b030ff7892 */ /* 0x000fe2000f80c0ff */
[----:B------:R-:W-:Y:S01]  /*4f40*/  R2UR UR42, R21 ;  /* 0x00000000152a72ca */ /* 0x000fe200000e0000 */
[----:B------:R-:W-:Y:S01]  /*4f50*/  @!P1 IMAD.HI.U32 R3, R43, R11, RZ ;  /* 0x0000000b2b039227 */ /* 0x000fe200078e00ff */
[----:B------:R-:W-:Y:S02]  /*4f60*/  @!P1 SHF.R.U32.HI R0, RZ, R13, R0 ;  /* 0x0000000dff009219 */ /* 0x000fe40000011600 */
[----:B------:R-:W-:Y:S01]  /*4f70*/  R2UR UR41, R20 ;  /* 0x00000000142972ca */ /* 0x000fe200000e0000 */
[----:B------:R-:W-:Y:S01]  /*4f80*/  VIADD R107, R107, 0x1 ;  /* 0x000000016b6b7836 */ /* 0x000fe20000000000 */
[----:B------:R-:W-:Y:S02]  /*4f90*/  @!P1 SHF.R.U32.HI R2, RZ, R14, R3 ;  /* 0x0000000eff029219 */ /* 0x000fe40000011603 */
[----:B------:R-:W-:Y:S02]  /*4fa0*/  @!P1 SEL R3, R45, R0, !P2 ;  /* 0x000000002d039207 */ /* 0x000fe40005000000 */
[----:B------:R-:W-:Y:S02]  /*4fb0*/  @!P1 SEL R2, R43, R2, !P0 ;  /* 0x000000022b029207 */ /* 0x000fe40004000000 */
[----:B------:R-:W-:Y:S01]  /*4fc0*/  @P4 SHF.R.U32.HI R98, RZ, 0x10, R17 ;  /* 0x00000010ff624819 */ /* 0x000fe20000011611 */
[----:B------:R-:W-:Y:S02]  /*4fd0*/  USHF.L.U32 UR42, UR42, 0x6, URZ ;  /* 0x000000062a2a7899 */ /* 0x000fe400080006ff */
[----:B------:R-:W-:Y:S02]  /*4fe0*/  @!P1 IMAD.IADD R0, R2, 0x1, -R3 ;  /* 0x0000000102009824 */ /* 0x000fe400078e0a03 */
[----:B------:R-:W-:Y:S01]  /*4ff0*/  @!P1 IMAD.IADD R2, R3, 0x1, -R2 ;  /* 0x0000000103029824 */ /* 0x000fe200078e0a02 */
[----:B------:R-:W-:Y:S01]  /*5000*/  USHF.L.U32 UR41, UR41, 0x7, URZ ;  /* 0x0000000729297899 */ /* 0x000fe200080006ff */
[----:B------:R-:W-:Y:S02]  /*5010*/  @!P1 IMAD R45, R0, R9, R45 ;  /* 0x00000009002d9224 */ /* 0x000fe400078e022d */
[----:B------:R-:W-:Y:S01]  /*5020*/  @!P1 IMAD R43, R2, R10, R43 ;  /* 0x0000000a022b9224 */ /* 0x000fe200078e022b */
[----:B------:R-:W-:Y:S08]  /*5030*/  BRA.U !UP0, `(.L_x_83) ;  /* 0x0000000108407547 */ /* 0x000ff0000b800000 */
[----:B------:R-:W1:Y:S01]  /*5040*/  LDCU.64 UR8, c[0x4][0x80] ;  /* 0x01001000ff0877ac */ /* 0x000e620008000a00 */
[----:B------:R-:W-:Y:S01]  /*5050*/  MOV R3, 0x0 ;  /* 0x0000000000037802 */ /* 0x000fe20000000f00 */
[----:B------:R-:W-:Y:S02]  /*5060*/  HFMA2 R12, -RZ, RZ, 0, 5.9604644775390625e-08 ;  /* 0x00000001ff0c7431 */ /* 0x000fe400000001ff */
[----:B------:R-:W-:Y:S02]  /*5070*/  IMAD.MOV.U32 R8, RZ, RZ, 0x70 ;  /* 0x00000070ff087424 */ /* 0x000fe400078e00ff */
[----:B------:R-:W-:Y:S01]  /*5080*/  IMAD.MOV.U32 R13, RZ, RZ, RZ ;  /* 0x000000ffff0d7224 */ /* 0x000fe200078e00ff */
[----:B------:R-:W2:Y:S01]  /*5090*/  LDCU.64 UR6, c[0x4][0x88] ;  /* 0x01001100ff0677ac */ /* 0x000ea20008000a00 */
[----:B------:R-:W3:Y:S01]  /*50a0*/  LDC.64 R2, c[0x4][R3] ;  /* 0x0100000003027b82 */ /* 0x000ee20000000a00 */
[----:B------:R-:W4:Y:S01]  /*50b0*/  LDCU.64 UR4, c[0x4][0x8] ;  /* 0x01000100ff0477ac */ /* 0x000f220008000a00 */
[----:B-1----:R-:W-:Y:S01]  /*50c0*/  MOV R5, UR9 ;  /* 0x0000000900057c02 */ /* 0x002fe20008000f00 */
[----:B------:R-:W-:Y:S01]  /*50d0*/  IMAD.U32 R4, RZ, RZ, UR8 ;  /* 0x00000008ff047e24 */ /* 0x000fe2000f8e00ff */
[----:B--2---:R-:W-:Y:S01]  /*50e0*/  MOV R7, UR7 ;  /* 0x0000000700077c02 */ /* 0x004fe20008000f00 */
[----:B------:R-:W-:Y:S01]  /*50f0*/  IMAD.U32 R6, RZ, RZ, UR6 ;  /* 0x00000006ff067e24 */ /* 0x000fe2000f8e00ff */
[----:B----4-:R-:W-:Y:S01]  /*5100*/  MOV R11, UR5 ;  /* 0x00000005000b7c02 */ /* 0x010fe20008000f00 */
[----:B------:R-:W-:Y:S02]  /*5110*/  IMAD.U32 R10, RZ, RZ, UR4 ;  /* 0x00000004ff0a7e24 */ /* 0x000fe4000f8e00ff */
[----:B------:R-:W-:Y:S07]  /*5120*/  LEPC R20, `(.L_x_83) ;  /* 0x000000001014794e */ /* 0x000fee0000000000 */
[----:B---3-5:R-:W-:Y:S05]  /*5130*/  CALL.ABS.NOINC R2 ;  /* 0x0000000002007343 */ /* 0x028fea0003c00000 */
.L_x_83:
[----:B------:R-:W-:Y:S01]  /*5140*/  LOP3.LUT P0, RZ, R104, 0x1b0, RZ, 0xc0, !PT ;  /* 0x000001b068ff7812 */ /* 0x000fe2000780c0ff */
[----:B------:R-:W-:Y:S11]  /*5150*/  BSSY.RECONVERGENT B6, `(.L_x_84) ;  /* 0x0000013000067945 */ /* 0x000ff60003800200 */
[----:B------:R-:W-:Y:S01]  /*5160*/  @!UPT UIADD3 URZ, UPT, UPT, URZ, URZ, URZ ;  /* 0x000000fffffff290 */ /* 0x000fe2000fffe0ff */
[----:B------:R-:W-:Y:S05]  /*5170*/  @!P0 BRA `(.L_x_85) ;  /* 0x0000000000408947 */ /* 0x000fea0003800000 */
        /* <DEDUP_REMOVED lines=16> */
.L_x_85:
[----:B------:R-:W-:Y:S05]  /*5280*/  BSYNC.RECONVERGENT B6 ;  /* 0x0000000000067941 */ /* 0x000fea0003800200 */
.L_x_84:
[----:B------:R-:W-:Y:S01]  /*5290*/  ISETP.NE.U32.AND P4, PT, R86, RZ, PT ;  /* 0x000000ff5600720c */ /* 0x000fe20003f85070 */
[----:B------:R-:W-:Y:S01]  /*52a0*/  UISETP.NE.AND UP2, UPT, UR50, URZ, UPT ;  /* 0x000000ff3200728c */ /* 0x000fe2000bf45270 */
[----:B------:R-:W-:Y:S01]  /*52b0*/  ISETP.NE.U32.AND P2, PT, RZ, UR38, PT ;  /* 0x00000026ff007c0c */ /* 0x000fe2000bf45070 */
[----:B------:R-:W-:Y:S01]  /*52c0*/  UISETP.NE.U32.AND UP1, UPT, UR44, URZ, UPT ;  /* 0x000000ff2c00728c */ /* 0x000fe2000bf25070 */
[----:B------:R-:W-:Y:S01]  /*52d0*/  ISETP.NE.AND.EX P4, PT, R87, RZ, PT, P4 ;  /* 0x000000ff5700720c */ /* 0x000fe20003f85340 */
[----:B------:R-:W-:Y:S01]  /*52e0*/  UPLOP3.LUT UP0, UPT, UPT, UPT, UPT, 0x40, 0x4 ;  /* 0x000000000004789c */ /* 0x000fe20003f0e870 */
[----:B------:R-:W-:Y:S01]  /*52f0*/  ISETP.NE.AND.EX P2, PT, RZ, UR39, PT, P2 ;  /* 0x00000027ff007c0c */ /* 0x000fe2000bf45320 */
[----:B------:R-:W-:Y:S01]  /*5300*/  UISETP.NE.AND.EX UP1, UPT, UR45, URZ, UPT, UP1 ;  /* 0x000000ff2d00728c */ /* 0x000fe2000bf25310 */
[----:B------:R-:W-:Y:S04]  /*5310*/  PLOP3.LUT P1, PT, PT, PT, UP2, 0x80, 0x8 ;  /* 0x000000000008781c */ /* 0x000fe80003f2f028 */
[----:B------:R-:W-:Y:S06]  /*5320*/  @UP2 UPLOP3.LUT UP0, UPT, UPT, UPT, UP1, 0x80, 0x8 ;  /* 0x000000000008289c */ /* 0x000fec0003f0f010 */
[----:B------:R-:W-:Y:S01]  /*5330*/  PLOP3.LUT P0, PT, PT, PT, UP0, 0x80, 0x8 ;  /* 0x000000000008781c */ /* 0x000fe20003f0f008 */
[----:B------:R-:W-:Y:S01]  /*5340*/  @!UPT UIADD3 URZ, UPT, UPT, URZ, URZ, URZ ;  /* 0x000000fffffff290 */ /* 0x000fe2000fffe0ff */
[----:B------:R-:W-:Y:S11]  /*5350*/  BRA.U !UP1, `(.L_x_86) ;  /* 0x0000000109387547 */ /* 0x000ff6000b800000 */
[----:B------:R-:W-:Y:S01]  /*5360*/  UISETP.NE.U32.AND UP0, UPT, UR38, URZ, UPT ;  /* 0x000000ff2600728c */ /* 0x000fe2000bf05070 */
[----:B------:R-:W-:Y:S02]  /*5370*/  HFMA2 R0, -RZ, RZ, 0, 5.9604644775390625e-08 ;  /* 0x00000001ff007431 */ /* 0x000fe400000001ff */
[----:B------:R-:W-:Y:S01]  /*5380*/  IMAD.MOV.U32 R91, RZ, RZ, 0x1 ;  /* 0x00000001ff5b7424 */ /* 0x000fe200078e00ff */
[----:B------:R-:W-:Y:S06]  /*5390*/  UISETP.NE.AND.EX UP0, UPT, UR39, URZ, UPT, UP0 ;  /* 0x000000ff2700728c */ /* 0x000fec000bf05300 */
[----:B------:R-:W-:Y:S05]  /*53a0*/  PLOP3.LUT P3, PT, PT, PT, UP0, 0x80, 0x8 ;  /* 0x000000000008781c */ /* 0x000fea0003f6f008 */
[----:B------:R-:W1:Y:S01]  /*53b0*/  @UP0 LDCU.64 UR6, c[0x0][0x888] ;  /* 0x00011100ff0607ac */ /* 0x000e620008000a00 */
[----:B------:R-:W-:Y:S07]  /*53c0*/  @UP0 UIMAD UR4, UR36, UR44, URZ ;  /* 0x0000002c240402a4 */ /* 0x000fee000f8e02ff */
[----:B------:R-:W-:Y:S01]  /*53d0*/  @!P3 PRMT R91, R0, 0x7610, R91 ;  /* 0x00007610005bb816 */ /* 0x000fe2000000005b */
[----:B-1----:R-:W-:Y:S03]  /*53e0*/  @UP0 UIMAD.WIDE UR6, UR4, 0x4, UR6 ;  /* 0x00000004040608a5 */ /* 0x002fe6000f8e0206 */
[----:B------:R-:W1:Y:S03]  /*53f0*/  @!UP0 LDCU UR4, c[0x0][0x880] ;  /* 0x00011000ff0487ac */ /* 0x000e660008000800 */
[----:B------:R-:W-:Y:S01]  /*5400*/  IMAD.U32 R2, RZ, RZ, UR6 ;  /* 0x00000006ff027e24 */ /* 0x000fe2000f8e00ff */
[----:B------:R-:W-:Y:S05]  /*5410*/  MOV R3, UR7 ;  /* 0x0000000700037c02 */ /* 0x000fea0008000f00 */
[----:B-----5:R2:W5:Y:S02]  /*5420*/  @P3 LDG.E R50, desc[UR46][R2.64] ;  /* 0x0000002e02323981 */ /* 0x020564000c1e1900 */
[----:B-12---:R-:W-:Y:S02]  /*5430*/  @!P3 IMAD.U32 R50, RZ, RZ, UR4 ;  /* 0x00000004ff32be24 */ /* 0x006fe4000f8e00ff */
.L_x_86:
[----:B------:R-:W-:Y:S05]  /*5440*/  @!P4 BRA `(.L_x_87) ;  /* 0x000000000020c947 */ /* 0x000fea0003800000 */
[----:B------:R-:W-:Y:S04]  /*5450*/  ISETP.NE.U32.AND P3, PT, R84, RZ, PT ;  /* 0x000000ff5400720c */ /* 0x000fe80003f65070 */
[----:B------:R-:W-:Y:S11]  /*5460*/  ISETP.NE.AND.EX P3, PT, R85, RZ, PT, P3 ;  /* 0x000000ff5500720c */ /* 0x000ff60003f65330 */
[----:B------:R-:W-:Y:S02]  /*5470*/  @!UPT UIADD3 URZ, UPT, UPT, URZ, URZ, URZ ;  /* 0x000000fffffff290 */ /* 0x000fe4000fffe0ff */
[----:B------:R-:W1:Y:S01]  /*5480*/  @P3 LDC.64 R2, c[0x0][0x8a8] ;  /* 0x00022a00ff023b82 */ /* 0x000e620000000a00 */
[----:B------:R-:W-:Y:S04]  /*5490*/  @P3 IMAD R0, R86, UR36, RZ ;  /* 0x0000002456003c24 */ /* 0x000fe8000f8e02ff */
[----:B-1----:R-:W-:Y:S05]  /*54a0*/  @P3 IMAD.WIDE R2, R0, 0x4, R2 ;  /* 0x0000000400023825 */ /* 0x002fea00078e0202 */
[----:B-----5:R1:W5:Y:S02]  /*54b0*/  @P3 LDG.E R47, desc[UR46][R2.64] ;  /* 0x0000002e022f3981 */ /* 0x020364000c1e1900 */
[----:B-1----:R-:W2:Y:S02]  /*54c0*/  @!P3 LDC R47, c[0x0][0x8a0] ;  /* 0x00022800ff2fbb82 */ /* 0x002ea40000000800 */
.L_x_87:
[----:B-----5:R-:W-:Y:S01]  /*54d0*/  ISETP.NE.AND P4, PT, R50, RZ, PT ;  /* 0x000000ff3200720c */ /* 0x020fe20003f85270 */
[----:B------:R-:W-:Y:S01]  /*54e0*/  BSSY B1, `(.L_x_88) ;  /* 0x0000042000017945 */ /* 0x000fe20003800000 */
[----:B------:R-:W-:Y:S01]  /*54f0*/  SEL R9, RZ, 0xffffffff, P2 ;  /* 0xffffffffff097807 */ /* 0x000fe20001000000 */
[----:B------:R-:W-:Y:S01]  /*5500*/  IMAD.MOV.U32 R55, RZ, RZ, 0x1 ;  /* 0x00000001ff377424 */ /* 0x000fe200078e00ff */
[----:B------:R-:W-:Y:S02]  /*5510*/  LOP3.LUT P3, RZ, R91, 0xff, RZ, 0xc0, !PT ;  /* 0x000000ff5bff7812 */ /* 0x000fe4000786c0ff */
[----:B------:R-:W-:Y:S02]  /*5520*/  CS2R R62, SRZ ;  /* 0x00000000003e7805 */ /* 0x000fe4000001ff00 */
[----:B------:R-:W-:Y:S02]  /*5530*/  @P1 SEL R2, RZ, 0xffffffff, P4 ;  /* 0xffffffffff021807 */ /* 0x000fe40002000000 */
[----:B------:R-:W-:Y:S02]  /*5540*/  CS2R R60, SRZ ;  /* 0x00000000003c7805 */ /* 0x000fe4000001ff00 */
[----:B------:R-:W-:Y:S02]  /*5550*/  LEA R0, R100, UR49, 0x3 ;  /* 0x0000003164007c11 */ /* 0x000fe4000f8e18ff */
[----:B------:R-:W-:Y:S02]  /*5560*/  CS2R R58, SRZ ;  /* 0x00000000003a7805 */ /* 0x000fe4000001ff00 */
[----:B------:R-:W-:Y:S02]  /*5570*/  @P0 SEL R2, R9, R2, !P3 ;  /* 0x0000000209020207 */ /* 0x000fe40005800000 */
[----:B------:R-:W-:Y:S02]  /*5580*/  CS2R R56, SRZ ;  /* 0x0000000000387805 */ /* 0x000fe4000001ff00 */
[----:B------:R-:W-:Y:S02]  /*5590*/  LEA R108, R44, UR49, 0x3 ;  /* 0x000000312c6c7c11 */ /* 0x000fe4000f8e18ff */
[----:B------:R-:W-:Y:S02]  /*55a0*/  @P1 LOP3.LUT R2, R2, 0x1, RZ, 0xc0, !PT ;  /* 0x0000000102021812 */ /* 0x000fe400078ec0ff */
[----:B------:R-:W-:Y:S02]  /*55b0*/  SHF.L.U32 R7, R102, 0x1f, RZ ;  /* 0x0000001f66077819 */ /* 0x000fe400000006ff */
[----:B------:R-:W-:Y:S02]  /*55c0*/  ISETP.NE.U32.OR P6, PT, R2, 0x1, !P1 ;  /* 0x000000010200780c */ /* 0x000fe40004fc5470 */
[----:B------:R-:W-:Y:S02]  /*55d0*/  PLOP3.LUT P2, PT, PT, PT, UP1, 0x80, 0x8 ;  /* 0x000000000008781c */ /* 0x000fe40003f4f018 */
[C---:B------:R-:W-:Y:S02]  /*55e0*/  LEA.HI R5, R44.reuse, R44, RZ, 0x1 ;  /* 0x0000002c2c057211 */ /* 0x040fe400078f08ff */
[----:B------:R-:W-:Y:S02]  /*55f0*/  SEL R2, RZ, 0xffffffff, P4 ;  /* 0xffffffffff027807 */ /* 0x000fe40002000000 */
[----:B------:R-:W-:Y:S01]  /*5600*/  P2R R64, PR, RZ, 0x40 ;  /* 0x00000040ff407803 */ /* 0x000fe20000000000 */
[C---:B------:R-:W-:Y:S01]  /*5610*/  IMAD.SHL.U32 R3, R5.reuse, 0x40, RZ ;  /* 0x0000004005037824 */ /* 0x040fe200078e00ff */
[----:B------:R-:W-:Y:S03]  /*5620*/  LOP3.LUT R5, R5, 0xffe, RZ, 0xc0, !PT ;  /* 0x00000ffe05057812 */ /* 0x000fe600078ec0ff */
[----:B------:R-:W-:Y:S02]  /*5630*/  @P6 SHF.L.U32 R11, R99, 0x1f, RZ ;  /* 0x0000001f630b6819 */ /* 0x000fe400000006ff */
[----:B------:R-:W-:Y:S01]  /*5640*/  @P2 SEL R2, R9, R2, !P3 ;  /* 0x0000000209022207 */ /* 0x000fe20005800000 */
[----:B------:R-:W-:Y:S01]  /*5650*/  IMAD.IADD R48, R44, 0x1, -R5 ;  /* 0x000000012c307824 */ /* 0x000fe200078e0a05 */
[----:B------:R-:W1:Y:S01]  /*5660*/  @P6 SYNCS.PHASECHK.TRANS64.TRYWAIT P1, [R0+URZ+0x60], R11 ;  /* 0x0000600b000065a7 */ /* 0x000e6200080211ff */
[----:B------:R-:W-:Y:S02]  /*5670*/  LOP3.LUT R3, R3, 0xffffff80, RZ, 0xc0, !PT ;  /* 0xffffff8003037812 */ /* 0x000fe400078ec0ff */
[----:B------:R-:W-:Y:S03]  /*5680*/  LOP3.LUT R2, R2, 0x1, RZ, 0xc0, !PT ;  /* 0x0000000102027812 */ /* 0x000fe600078ec0ff */
[----:B------:R-:W-:Y:S01]  /*5690*/  IMAD.IADD R3, R46, 0x1, R3 ;  /* 0x000000012e037824 */ /* 0x000fe200078e0203 */
[----:B------:R-:W-:Y:S03]  /*56a0*/  ISETP.NE.U32.AND P5, PT, R2, 0x1, PT ;  /* 0x000000010200780c */ /* 0x000fe60003fa5070 */
[----:B------:R-:W-:Y:S01]  /*56b0*/  IMAD R48, R48, 0x100000, R3 ;  /* 0x0010000030307824 */ /* 0x000fe200078e0203 */
[----:B------:R-:W-:Y:S01]  /*56c0*/  P2R R72, PR, RZ, 0x20 ;  /* 0x00000020ff487803 */ /* 0x000fe20000000000 */
[----:B------:R3:W4:Y:S01]  /*56d0*/  SYNCS.PHASECHK.TRANS64.TRYWAIT P0, [R108+URZ+0xb0], R7 ;  /* 0x0000b0076c0075a7 */ /* 0x00072200080011ff */
[----:B-1----:R-:W-:Y:S01]  /*56e0*/  @P6 SEL R55, RZ, 0x1, !P1 ;  /* 0x00000001ff376807 */ /* 0x002fe20004800000 */
[----:B---3--:R-:W-:Y:S06]  /*56f0*/  @!P6 BRA `(.L_x_89) ;  /* 0x000000000080e947 */ /* 0x008fec0003800000 */
[----:B------:R-:W-:Y:S01]  /*5700*/  @P5 IMAD R4, R100, 0x1000, R95 ;  /* 0x0000100064045824 */ /* 0x000fe200078e025f */
[----:B------:R-:W-:Y:S01]  /*5710*/  ISETP.NE.AND P1, PT, R55, RZ, PT ;  /* 0x000000ff3700720c */ /* 0x000fe20003f25270 */
[----:B------:R-:W-:Y:S01]  /*5720*/  BSSY B0, `(.L_x_90) ;  /* 0x000000b000007945 */ /* 0x000fe20003800000 */
[----:B------:R-:W-:Y:S01]  /*5730*/  CS2R R58, SRZ ;  /* 0x00000000003a7805 */ /* 0x000fe2000001ff00 */
[----:B------:R-:W-:Y:S01]  /*5740*/  @P5 VIADD R2, R4, UR49 ;  /* 0x0000003104025c36 */ /* 0x000fe20008000000 */
[----:B------:R-:W-:Y:S02]  /*5750*/  CS2R R56, SRZ ;  /* 0x0000000000387805 */ /* 0x000fe4000001ff00 */
[----:B------:R-:W-:Y:S02]  /*5760*/  CS2R R62, SRZ ;  /* 0x00000000003e7805 */ /* 0x000fe4000001ff00 */
[----:B------:R-:W-:Y:S01]  /*5770*/  CS2R R60, SRZ ;  /* 0x00000000003c7805 */ /* 0x000fe2000001ff00 */
[----:B------:R-:W-:Y:S04]  /*5780*/  @P5 IMAD R2, R103, -0x10, R2 ;  /* 0xfffffff067025824 */ /* 0x000fe800078e0202 */
[----:B------:R-:W-:Y:S05]  /*5790*/  @P1 BRA `(.L_x_91) ;  /* 0x00000000000c1947 */ /* 0x000fea0003800000 */
[----:B------:R-:W-:Y:S04]  /*57a0*/  SHF.L.U32 R3, R99, 0x1f, RZ ;  /* 0x0000001f63037819 */ /* 0x000fe800000006ff */
[----:B------:R-:W1:Y:S02]  /*57b0*/  SYNCS.PHASECHK.TRANS64.TRYWAIT P1, [R0+URZ+0x60], R3 ;  /* 0x00006003000075a7 */ /* 0x000e6400080211ff */
[----:B-1----:R-:W-:Y:S05]  /*57c0*/  @!P1 BRA `(.L_x_92) ;  /* 0x0000002400409947 */ /* 0x002fea0003800000 */
.L_x_91:
[----:B------:R-:W-:Y:S05]  /*57d0*/  BSYNC B0 ;  /* 0x0000000000007941 */ /* 0x000fea0003800000 */
.L_x_90:
[----:B------:R-:W-:Y:S01]  /*57e0*/  ISETP.NE.AND P1, PT, R72, RZ, PT ;  /* 0x000000ff4800720c */ /* 0x000fe20003f25270 */
[----:B-1----:R-:W-:Y:S02]  /*57f0*/  VIADD R3, R0, 0x70 ;  /* 0x0000007000037836 */ /* 0x002fe40000000000 */
[----:B------:R-:W-:Y:S02]  /*5800*/  IMAD.U32 R0, RZ, RZ, UR37 ;  /* 0x00000025ff007e24 */ /* 0x000fe4000f8e00ff */
[----:B------:R-:W-:Y:S03]  /*5810*/  VIADD R100, R100, 0x1 ;  /* 0x0000000164647836 */ /* 0x000fe60000000000 */
[----:B------:R-:W-:Y:S05]  /*5820*/  PRMT R0, R0, 0x654, R3 ;  /* 0x0000065400007816 */ /* 0x000fea0000000003 */
[----:B------:R1:W3:Y:S04]  /*5830*/  @P1 LDS.128 R56, [R4+UR49+0x200] ;  /* 0x0002003104381984 */ /* 0x0002e80008000c00 */
[----:B------:R1:W1:Y:S01]  /*5840*/  @P1 LDS.128 R60, [R2+0x210] ;  /* 0x00021000023c1984 */ /* 0x0002620000000c00 */
[C---:B------:R-:W-:Y:S01]  /*5850*/  ISETP.NE.AND P1, PT, R100.reuse, 0x2, PT ;  /* 0x000000026400780c */ /* 0x040fe20003f25270 */
[----:B------:R-:W-:Y:S01]  /*5860*/  @!PT LDS RZ, [RZ] ;  /* 0x00000000fffff984 */ /* 0x000fe20000000800 */
[----:B------:R-:W-:Y:S01]  /*5870*/  @!PT LDS RZ, [RZ] ;  /* 0x00000000fffff984 */ /* 0x000fe20000000800 */
[----:B------:R-:W-:Y:S01]  /*5880*/  @!PT LDS RZ, [RZ] ;  /* 0x00000000fffff984 */ /* 0x000fe20000000800 */
[----:B------:R-:W-:Y:S01]  /*5890*/  @!PT LDS RZ, [RZ] ;  /* 0x00000000fffff984 */ /* 0x000fe20000000800 */
[----:B------:R5:W-:Y:S06]  /*58a0*/  MEMBAR.ALL.CTA ;  /* 0x0000000000007992 */ /* 0x000bec0000008000 */
[----:B-----5:R-:W5:Y:S01]  /*58b0*/  FENCE.VIEW.ASYNC.S ;  /* 0x00000000000073c6 */ /* 0x020f620000000000 */
[----:B------:R-:W-:Y:S01]  /*58c0*/  SEL R100, R100, RZ, P1 ;  /* 0x000000ff64647207 */ /* 0x000fe20000800000 */
[----:B-----5:R5:W-:Y:S02]  /*58d0*/  SYNCS.ARRIVE.TRANS64.RED.A1T0 RZ, [R0+URZ], RZ ;  /* 0x000000ff00ff79a7 */ /* 0x020be400081004ff */
[----:B-----5:R-:W-:Y:S04]  /*58e0*/  SEL R0, RZ, 0x1, P1 ;  /* 0x00000001ff007807 */ /* 0x020fe80000800000 */
[----:B---3--:R-:W-:Y:S02]  /*58f0*/  LOP3.LUT R99, R99, R0, RZ, 0x3c, !PT ;  /* 0x0000000063637212 */ /* 0x008fe400078e3cff */
.L_x_89:
[----:B------:R-:W-:Y:S05]  /*5900*/  BSYNC B1 ;  /* 0x0000000000017941 */ /* 0x000fea0003800000 */
.L_x_88:
[----:B------:R-:W-:Y:S04]  /*5910*/  SHF.R.U32.HI R3, RZ, 0x15, R48 ;  /* 0x00000015ff037819 */ /* 0x000fe80000011630 */
[----:B------:R-:W-:Y:S01]  /*5920*/  LOP3.LUT P1, RZ, R3, 0x3, R96, 0x48, !PT ;  /* 0x0000000303ff7812 */ /* 0x000fe20007824860 */
[----:B------:R-:W-:Y:S01]  /*5930*/  @!UPT UIADD3 URZ, UPT, UPT, URZ, URZ, URZ ;  /* 0x000000fffffff290 */ /* 0x000fe2000fffe0ff */
[----:B----4-:R-:W-:Y:S11]  /*5940*/  @P0 BRA `(.L_x_93) ;  /* 0x0000000000080947 */ /* 0x010ff60003800000 */
[----:B------:R-:W3:Y:S02]  /*5950*/  SYNCS.PHASECHK.TRANS64.TRYWAIT P0, [R108+URZ+0xb0], R7 ;  /* 0x0000b0076c0075a7 */ /* 0x000ee400080011ff */
[----:B---3--:R-:W-:Y:S05]  /*5960*/  @!P0 BRA `(.L_x_94) ;  /* 0x0000002000ec8947 */ /* 0x008fea0003800000 */
.L_x_93:
[----:B------:R-:W-:Y:S05]  /*5970*/  @!P1 BRA `(.L_x_95) ;  /* 0x0000000000409947 */ /* 0x000fea0003800000 */
[----:B------:R-:W4:Y:S01]  /*5980*/  LDCU.64 UR8, c[0x4][0x70] ;  /* 0x01000e00ff0877ac */ /* 0x000f220008000a00 */
[----:B------:R-:W-:Y:S01]  /*5990*/  MOV R3, 0x0 ;  /* 0x0000000000037802 */ /* 0x000fe20000000f00 */
[----:B------:R-:W-:Y:S02]  /*59a0*/  HFMA2 R12, -RZ, RZ, 0, 5.9604644775390625e-08 ;  /* 0x00000001ff0c7431 */ /* 0x000fe400000001ff */
[----:B------:R-:W-:Y:S02]  /*59b0*/  IMAD.MOV.U32 R8, RZ, RZ, 0x192 ;  /* 0x00000192ff087424 */ /* 0x000fe400078e00ff */
[----:B------:R-:W-:Y:S01]  /*59c0*/  IMAD.MOV.U32 R13, RZ, RZ, RZ ;  /* 0x000000ffff0d7224 */ /* 0x000fe200078e00ff */
[----:B------:R-:W3:Y:S01]  /*59d0*/  LDCU.64 UR6, c[0x4][0x78] ;  /* 0x01000f00ff0677ac */ /* 0x000ee20008000a00 */
[----:B-1----:R-:W1:Y:S01]  /*59e0*/  LDC.64 R2, c[0x4][R3] ;  /* 0x0100000003027b82 */ /* 0x002e620000000a00 */
[----:B------:R-:W5:Y:S01]  /*59f0*/  LDCU.64 UR4, c[0x4][0x10] ;  /* 0x01000200ff0477ac */ /* 0x000f620008000a00 */
[----:B----4-:R-:W-:Y:S01]  /*5a00*/  MOV R5, UR9 ;  /* 0x0000000900057c02 */ /* 0x010fe20008000f00 */
[----:B------:R-:W-:Y:S01]  /*5a10*/  IMAD.U32 R4, RZ, RZ, UR8 ;  /* 0x00000008ff047e24 */ /* 0x000fe2000f8e00ff */
[----:B---3--:R-:W-:Y:S01]  /*5a20*/  MOV R7, UR7 ;  /* 0x0000000700077c02 */ /* 0x008fe20008000f00 */
[----:B------:R-:W-:Y:S01]  /*5a30*/  IMAD.U32 R6, RZ, RZ, UR6 ;  /* 0x00000006ff067e24 */ /* 0x000fe2000f8e00ff */
[----:B-----5:R-:W-:Y:S01]  /*5a40*/  MOV R11, UR5 ;  /* 0x00000005000b7c02 */ /* 0x020fe20008000f00 */
[----:B------:R-:W-:Y:S02]  /*5a50*/  IMAD.U32 R10, RZ, RZ, UR4 ;  /* 0x00000004ff0a7e24 */ /* 0x000fe4000f8e00ff */
[----:B------:R-:W-:Y:S07]  /*5a60*/  LEPC R20, `(.L_x_95) ;  /* 0x000000001014794e */ /* 0x000fee0000000000 */
[----:B-12---:R-:W-:Y:S05]  /*5a70*/  CALL.ABS.NOINC R2 ;  /* 0x0000000002007343 */ /* 0x006fea0003c00000 */
.L_x_95:
[----:B------:R-:W-:Y:S05]  /*5a80*/  WARPSYNC.ALL ;  /* 0x0000000000007948 */ /* 0x000fea0003800000 */
[----:B------:R-:W-:Y:S01]  /*5a90*/  R2UR UR4, R48 ;  /* 0x00000000300472ca */ /* 0x000fe200000e0000 */
[----:B------:R-:W-:Y:S01]  /*5aa0*/  BSSY.RECONVERGENT B0, `(.L_x_96) ;  /* 0x00000a0000007945 */ /* 0x000fe20003800200 */
[C---:B------:R-:W-:Y:S02]  /*5ab0*/  SHF.L.U32 R51, R56.reuse, 0x10, RZ ;  /* 0x0000001038337819 */ /* 0x040fe400000006ff */
[C---:B------:R-:W-:Y:S02]  /*5ac0*/  PRMT R49, R56.reuse, 0x8880, RZ ;  /* 0x0000888038317816 */ /* 0x040fe400000000ff */
[----:B------:R-:W-:Y:S02]  /*5ad0*/  SHF.R.S32.HI R51, RZ, 0x18, R51 ;  /* 0x00000018ff337819 */ /* 0x000fe40000011433 */
[----:B------:R-:W-:Y:S02]  /*5ae0*/  SHF.L.U32 R52, R56, 0x8, RZ ;  /* 0x0000000838347819 */ /* 0x000fe400000006ff */
[C---:B------:R-:W-:Y:S02]  /*5af0*/  PRMT R54, R58.reuse, 0x8880, RZ ;  /* 0x000088803a367816 */ /* 0x040fe400000000ff */
[----:B------:R-:W-:Y:S01]  /*5b00*/  SHF.L.U32 R53, R58, 0x8, RZ ;  /* 0x000000083a357819 */ /* 0x000fe200000006ff */
[----:B-1-3--:R-:W-:Y:S01]  /*5b10*/  LDTM.16dp32bit_t0_t15.x32 R4, tmem[UR4] ;  /* 0x00000004000479ee */ /* 0x00afe20008a80000 */
[----:B------:R-:W2:Y:S01]  /*5b20*/  LDTM.16dp32bit_t16_t31.x32 R4, tmem[UR4+0x20] ;  /* 0x00002004000479ee */ /* 0x000ea20008aa0000 */
[----:B------:R-:W-:Y:S02]  /*5b30*/  ISETP.NE.AND P6, PT, R64, RZ, PT ;  /* 0x000000ff4000720c */ /* 0x000fe40003fc5270 */
[----:B------:R-:W-:Y:S02]  /*5b40*/  IADD3 R74, PT, PT, R95, UR49, RZ ;  /* 0x000000315f4a7c10 */ /* 0x000fe4000fffe0ff */
[----:B------:R-:W-:Y:S02]  /*5b50*/  SHF.L.U32 R73, R97, 0x4, RZ ;  /* 0x0000000461497819 */ /* 0x000fe400000006ff */
[----:B------:R-:W-:Y:S02]  /*5b60*/  SHF.R.S32.HI R53, RZ, 0x18, R53 ;  /* 0x00000018ff357819 */ /* 0x000fe40000011435 */
[----:B------:R-:W-:Y:S02]  /*5b70*/  IADD3 R112, PT, PT, R74, R73, RZ ;  /* 0x000000494a707210 */ /* 0x000fe40007ffe0ff */
[----:B------:R-:W-:Y:S01]  /*5b80*/  ISETP.NE.AND P0, PT, R105, RZ, PT ;  /* 0x000000ff6900720c */ /* 0x000fe20003f05270 */
[C---:B--2---:R-:W-:Y:S02]  /*5b90*/  IMAD R0, R47.reuse, R4, RZ ;  /* 0x000000042f007224 */ /* 0x044fe400078e02ff */
[----:B------:R-:W-:Y:S02]  /*5ba0*/  IMAD R2, R47, R5, RZ ;  /* 0x000000052f027224 */ /* 0x000fe400078e02ff */
[----:B------:R-:W-:Y:S01]  /*5bb0*/  IMAD R0, R49, R50, R0 ;  /* 0x0000003231007224 */ /* 0x000fe200078e0200 */
[----:B------:R-:W-:Y:S01]  /*5bc0*/  SHF.R.S32.HI R49, RZ, 0x18, R52 ;  /* 0x00000018ff317819 */ /* 0x000fe20000011434 */
[----:B------:R-:W-:Y:S01]  /*5bd0*/  IMAD R3, R47, R6, RZ ;  /* 0x000000062f037224 */ /* 0x000fe200078e02ff */
[----:B------:R-:W-:Y:S01]  /*5be0*/  SHF.L.U32 R52, R57, 0x10, RZ ;  /* 0x0000001039347819 */ /* 0x000fe200000006ff */
[-C--:B------:R-:W-:Y:S01]  /*5bf0*/  IMAD R2, R51, R50.reuse, R2 ;  /* 0x0000003233027224 */ /* 0x080fe200078e0202 */
[----:B------:R-:W-:Y:S01]  /*5c00*/  SHF.R.S32.HI R51, RZ, 0x18, R56 ;  /* 0x00000018ff337819 */ /* 0x000fe20000011438 */
[----:B------:R-:W-:Y:S02]  /*5c10*/  IMAD R7, R47, R7, RZ ;  /* 0x000000072f077224 */ /* 0x000fe400078e02ff */
[-C--:B------:R-:W-:Y:S01]  /*5c20*/  IMAD R3, R49, R50.reuse, R3 ;  /* 0x0000003231037224 */ /* 0x080fe200078e0203 */
[----:B------:R-:W-:Y:S01]  /*5c30*/  PRMT R49, R57, 0x8880, RZ ;  /* 0x0000888039317816 */ /* 0x000fe200000000ff */
[----:B------:R-:W-:Y:S01]  /*5c40*/  IMAD R7, R51, R50, R7 ;  /* 0x0000003233077224 */ /* 0x000fe200078e0207 */
[----:B------:R-:W-:Y:S01]  /*5c50*/  SHF.R.S32.HI R51, RZ, 0x18, R52 ;  /* 0x00000018ff337819 */ /* 0x000fe20000011434 */
[----:B------:R-:W-:Y:S02]  /*5c60*/  IMAD R4, R47, R8, RZ ;  /* 0x000000082f047224 */ /* 0x000fe400078e02ff */
[----:B------:R-:W-:Y:S01]  /*5c70*/  IMAD.SHL.U32 R52, R57, 0x100, RZ ;  /* 0x0000010039347824 */ /* 0x000fe200078e00ff */
[----:B------:R-:W-:Y:S01]  /*5c80*/  I2IP.S8.S32.SAT R65, R7, R3, RZ ;  /* 0x0000000307417239 */ /* 0x000fe200000014ff */
[----:B------:R-:W-:Y:S02]  /*5c90*/  IMAD R5, R47, R9, RZ ;  /* 0x000000092f057224 */ /* 0x000fe400078e02ff */
[----:B------:R-:W-:Y:S01]  /*5ca0*/  IMAD R4, R49, R50, R4 ;  /* 0x0000003231047224 */ /* 0x000fe200078e0204 */
[----:B------:R-:W-:Y:S01]  /*5cb0*/  SHF.R.S32.HI R49, RZ, 0x18, R52 ;  /* 0x00000018ff317819 */ /* 0x000fe20000011434 */
[----:B------:R-:W-:Y:S01]  /*5cc0*/  IMAD R6, R47, R10, RZ ;  /* 0x0000000a2f067224 */ /* 0x000fe200078e02ff */
[----:B------:R-:W-:Y:S01]  /*5cd0*/  I2IP.S8.S32.SAT R64, R2, R0, R65 ;  /* 0x0000000002407239 */ /* 0x000fe20000001441 */
[-C--:B------:R-:W-:Y:S01]  /*5ce0*/  IMAD R5, R51, R50.reuse, R5 ;  /* 0x0000003233057224 */ /* 0x080fe200078e0205 */
[----:B------:R-:W-:Y:S01]  /*5cf0*/  SHF.L.U32 R52, R58, 0x10, RZ ;  /* 0x000000103a347819 */ /* 0x000fe200000006ff */
[----:B------:R-:W-:Y:S01]  /*5d00*/  IMAD R11, R47, R11, RZ ;  /* 0x0000000b2f0b7224 */ /* 0x000fe200078e02ff */
[----:B------:R-:W-:Y:S01]  /*5d10*/  SHF.R.S32.HI R51, RZ, 0x18, R57 ;  /* 0x00000018ff337819 */ /* 0x000fe20000011439 */
[----:B------:R-:W-:Y:S01]  /*5d20*/  IMAD R6, R49, R50, R6 ;  /* 0x0000003231067224 */ /* 0x000fe200078e0206 */
[----:B------:R-:W-:Y:S01]  /*5d30*/  SHF.R.S32.HI R52, RZ, 0x18, R52 ;  /* 0x00000018ff347819 */ /* 0x000fe20000011434 */
[C---:B------:R-:W-:Y:S02]  /*5d40*/  IMAD R8, R47.reuse, R12, RZ ;  /* 0x0000000c2f087224 */ /* 0x040fe400078e02ff */
[----:B------:R-:W-:Y:S02]  /*5d50*/  IMAD.MOV.U32 R49, RZ, RZ, R54 ;  /* 0x000000ffff317224 */ /* 0x000fe400078e0036 */
[----:B------:R-:W-:Y:S02]  /*5d60*/  IMAD R9, R47, R13, RZ ;  /* 0x0000000d2f097224 */ /* 0x000fe400078e02ff */
[----:B------:R-:W-:Y:S01]  /*5d70*/  IMAD R11, R51, R50, R11 ;  /* 0x00000032330b7224 */ /* 0x000fe200078e020b */
[----:B------:R-:W-:Y:S01]  /*5d80*/  SHF.R.S32.HI R51, RZ, 0x18, R58 ;  /* 0x00000018ff337819 */ /* 0x000fe2000001143a */
[----:B------:R-:W-:Y:S02]  /*5d90*/  IMAD R10, R47, R14, RZ ;  /* 0x0000000e2f0a7224 */ /* 0x000fe400078e02ff */
[----:B------:R-:W-:Y:S01]  /*5da0*/  IMAD R8, R49, R50, R8 ;  /* 0x0000003231087224 */ /* 0x000fe200078e0208 */
[----:B------:R-:W-:Y:S01]  /*5db0*/  I2IP.S8.S32.SAT R65, R11, R6, RZ ;  /* 0x000000060b417239 */ /* 0x000fe200000014ff */
[----:B------:R-:W-:Y:S01]  /*5dc0*/  IMAD R15, R47, R15, RZ ;  /* 0x0000000f2f0f7224 */ /* 0x000fe200078e02ff */
[----:B------:R-:W-:Y:S01]  /*5dd0*/  PRMT R49, R59, 0x8880, RZ ;  /* 0x000088803b317816 */ /* 0x000fe200000000ff */
[----:B------:R-:W-:Y:S01]  /*5de0*/  IMAD R9, R52, R50, R9 ;  /* 0x0000003234097224 */ /* 0x000fe200078e0209 */
[----:B------:R-:W-:Y:S01]  /*5df0*/  I2IP.S8.S32.SAT R65, R5, R4, R65 ;  /* 0x0000000405417239 */ /* 0x000fe20000001441 */
[-C--:B------:R-:W-:Y:S01]  /*5e00*/  IMAD R10, R53, R50.reuse, R10 ;  /* 0x00000032350a7224 */ /* 0x080fe200078e020a */
[----:B------:R-:W-:Y:S01]  /*5e10*/  SHF.L.U32 R53, R59, 0x8, RZ ;  /* 0x000000083b357819 */ /* 0x000fe200000006ff */
[----:B------:R-:W-:Y:S01]  /*5e20*/  IMAD R15, R51, R50, R15 ;  /* 0x00000032330f7224 */ /* 0x000fe200078e020f */
[----:B------:R-:W-:Y:S01]  /*5e30*/  SHF.L.U32 R51, R59, 0x10, RZ ;  /* 0x000000103b337819 */ /* 0x000fe200000006ff */
[C---:B------:R-:W-:Y:S01]  /*5e40*/  IMAD R12, R47.reuse, R16, RZ ;  /* 0x000000102f0c7224 */ /* 0x040fe200078e02ff */
[----:B------:R-:W-:Y:S01]  /*5e50*/  SHF.R.S32.HI R53, RZ, 0x18, R53 ;  /* 0x00000018ff357819 */ /* 0x000fe20000011435 */
[C---:B------:R-:W-:Y:S01]  /*5e60*/  IMAD R13, R47.reuse, R17, RZ ;  /* 0x000000112f0d7224 */ /* 0x040fe200078e02ff */
[----:B------:R-:W-:Y:S01]  /*5e70*/  SHF.R.S32.HI R51, RZ, 0x18, R51 ;  /* 0x00000018ff337819 */ /* 0x000fe20000011433 */
[----:B------:R-:W-:Y:S01]  /*5e80*/  IMAD R14, R47, R18, RZ ;  /* 0x000000122f0e7224 */ /* 0x000fe200078e02ff */
[----:B------:R-:W-:Y:S01]  /*5e90*/  I2IP.S8.S32.SAT R66, R15, R10, RZ ;  /* 0x0000000a0f427239 */ /* 0x000fe200000014ff */
[----:B------:R-:W-:Y:S01]  /*5ea0*/  IMAD R12, R49, R50, R12 ;  /* 0x00000032310c7224 */ /* 0x000fe200078e020c */
[----:B------:R-:W-:Y:S01]  /*5eb0*/  SHF.R.S32.HI R49, RZ, 0x18, R59 ;  /* 0x00000018ff317819 */ /* 0x000fe2000001143b */
[----:B------:R-:W-:Y:S01]  /*5ec0*/  IMAD R19, R47, R19, RZ ;  /* 0x000000132f137224 */ /* 0x000fe200078e02ff */
[----:B------:R-:W-:Y:S01]  /*5ed0*/  I2IP.S8.S32.SAT R66, R9, R8, R66 ;  /* 0x0000000809427239 */ /* 0x000fe20000001442 */
[-C--:B------:R-:W-:Y:S01]  /*5ee0*/  IMAD R13, R51, R50.reuse, R13 ;  /* 0x00000032330d7224 */ /* 0x080fe200078e020d */
[C---:B------:R-:W-:Y:S01]  /*5ef0*/  PRMT R51, R60.reuse, 0x8880, RZ ;  /* 0x000088803c337816 */ /* 0x040fe200000000ff */
[-C--:B------:R-:W-:Y:S01]  /*5f00*/  IMAD R14, R53, R50.reuse, R14 ;  /* 0x00000032350e7224 */ /* 0x080fe200078e020e */
[----:B------:R-:W-:Y:S01]  /*5f10*/  PRMT R53, R61, 0x8880, RZ ;  /* 0x000088803d357816 */ /* 0x000fe200000000ff */
[----:B------:R-:W-:Y:S01]  /*5f20*/  IMAD R19, R49, R50, R19 ;  /* 0x0000003231137224 */ /* 0x000fe200078e0213 */
[----:B------:R-:W-:Y:S01]  /*5f30*/  MOV R49, R51 ;  /* 0x0000003300317202 */ /* 0x000fe20000000f00 */
[----:B------:R-:W-:Y:S02]  /*5f40*/  IMAD R16, R47, R20, RZ ;  /* 0x000000142f107224 */ /* 0x000fe400078e02ff */
[C---:B------:R-:W-:Y:S01]  /*5f50*/  IMAD.U32 R52, R60.reuse, 0x10000, RZ ;  /* 0x000100003c347824 */ /* 0x040fe200078e00ff */
[----:B------:R-:W-:Y:S01]  /*5f60*/  I2IP.S8.S32.SAT R67, R19, R14, RZ ;  /* 0x0000000e13437239 */ /* 0x000fe200000014ff */
[----:B------:R-:W-:Y:S01]  /*5f70*/  IMAD R16, R49, R50, R16 ;  /* 0x0000003231107224 */ /* 0x000fe200078e0210 */
[----:B------:R-:W-:Y:S01]  /*5f80*/  SHF.L.U32 R49, R60, 0x8, RZ ;  /* 0x000000083c317819 */ /* 0x000fe200000006ff */
[C---:B------:R-:W-:Y:S01]  /*5f90*/  IMAD R17, R47.reuse, R21, RZ ;  /* 0x000000152f117224 */ /* 0x040fe200078e02ff */
[----:B------:R-:W-:Y:S01]  /*5fa0*/  SHF.R.S32.HI R51, RZ, 0x18, R52 ;  /* 0x00000018ff337819 */ /* 0x000fe20000011434 */
[C---:B------:R-:W-:Y:S01]  /*5fb0*/  IMAD R18, R47.reuse, R22, RZ ;  /* 0x000000162f127224 */ /* 0x040fe200078e02ff */
[----:B------:R-:W-:Y:S01]  /*5fc0*/  SHF.R.S32.HI R49, RZ, 0x18, R49 ;  /* 0x00000018ff317819 */ /* 0x000fe20000011431 */
[----:B------:R-:W-:Y:S01]  /*5fd0*/  IMAD R23, R47, R23, RZ ;  /* 0x000000172f177224 */ /* 0x000fe200078e02ff */
[----:B------:R-:W-:Y:S01]  /*5fe0*/  I2IP.S8.S32.SAT R67, R13, R12, R67 ;  /* 0x0000000c0d437239 */ /* 0x000fe20000001443 */
[----:B------:R-:W-:Y:S01]  /*5ff0*/  IMAD R17, R51, R50, R17 ;  /* 0x0000003233117224 */ /* 0x000fe200078e0211 */
[C---:B------:R-:W-:Y:S01]  /*6000*/  SHF.L.U32 R52, R61.reuse, 0x10, RZ ;  /* 0x000000103d347819 */ /* 0x040fe200000006ff */
[----:B------:R-:W-:Y:S01]  /*6010*/  IMAD.SHL.U32 R54, R61, 0x100, RZ ;  /* 0x000001003d367824 */ /* 0x000fe200078e00ff */
[----:B------:R-:W-:Y:S01]  /*6020*/  SHF.R.S32.HI R51, RZ, 0x18, R60 ;  /* 0x00000018ff337819 */ /* 0x000fe2000001143c */
[----:B------:R-:W-:Y:S01]  /*6030*/  IMAD R20, R47, R24, RZ ;  /* 0x000000182f147224 */ /* 0x000fe200078e02ff */
[----:B------:R1:W-:Y:S01]  /*6040*/  STS.128 [R95+UR49+0x2200], R64 ;  /* 0x002200405f007988 */ /* 0x0003e20008000c31 */
[-C--:B------:R-:W-:Y:S01]  /*6050*/  IMAD R18, R49, R50.reuse, R18 ;  /* 0x0000003231127224 */ /* 0x080fe200078e0212 */
[----:B------:R-:W-:Y:S01]  /*6060*/  SHF.R.S32.HI R52, RZ, 0x18, R52 ;  /* 0x00000018ff347819 */ /* 0x000fe20000011434 */
[----:B------:R-:W-:Y:S01]  /*6070*/  IMAD R21, R47, R25, RZ ;  /* 0x000000192f157224 */ /* 0x000fe200078e02ff */
[----:B------:R-:W-:Y:S01]  /*6080*/  SHF.R.S32.HI R49, RZ, 0x18, R54 ;  /* 0x00000018ff317819 */ /* 0x000fe20000011436 */
[----:B------:R-:W-:Y:S01]  /*6090*/  IMAD R23, R51, R50, R23 ;  /* 0x0000003233177224 */ /* 0x000fe200078e0217 */
[----:B------:R-:W-:Y:S01]  /*60a0*/  SHF.R.S32.HI R51, RZ, 0x18, R61 ;  /* 0x00000018ff337819 */ /* 0x000fe2000001143d */
[----:B------:R-:W-:Y:S01]  /*60b0*/  IMAD R22, R47, R26, RZ ;  /* 0x0000001a2f167224 */ /* 0x000fe200078e02ff */
[----:B------:R-:W-:Y:S01]  /*60c0*/  SHF.R.S32.HI R54, RZ, 0x18, R63 ;  /* 0x00000018ff367819 */ /* 0x000fe2000001143f */
[----:B------:R-:W-:Y:S01]  /*60d0*/  IMAD R20, R53, R50, R20 ;  /* 0x0000003235147224 */ /* 0x000fe200078e0214 */
[----:B------:R-:W-:Y:S01]  /*60e0*/  I2IP.S8.S32.SAT R68, R23, R18, RZ ;  /* 0x0000001217447239 */ /* 0x000fe200000014ff */
[----:B------:R-:W-:Y:S01]  /*60f0*/  IMAD R27, R47, R27, RZ ;  /* 0x0000001b2f1b7224 */ /* 0x000fe200078e02ff */
[----:B------:R-:W-:Y:S01]  /*6100*/  SHF.L.U32 R53, R62, 0x8, RZ ;  /* 0x000000083e357819 */ /* 0x000fe200000006ff */
[-C--:B------:R-:W-:Y:S01]  /*6110*/  IMAD R21, R52, R50.reuse, R21 ;  /* 0x0000003234157224 */ /* 0x080fe200078e0215 */
[C---:B------:R-:W-:Y:S01]  /*6120*/  SHF.L.U32 R52, R62.reuse, 0x10, RZ ;  /* 0x000000103e347819 */ /* 0x040fe200000006ff */
[----:B------:R-:W-:Y:S01]  /*6130*/  IMAD R22, R49, R50, R22 ;  /* 0x0000003231167224 */ /* 0x000fe200078e0216 */
[----:B------:R-:W-:Y:S01]  /*6140*/  PRMT R49, R62, 0x8880, RZ ;  /* 0x000088803e317816 */ /* 0x000fe200000000ff */
[----:B------:R-:W-:Y:S01]  /*6150*/  IMAD R24, R47, R28, RZ ;  /* 0x0000001c2f187224 */ /* 0x000fe200078e02ff */
[----:B------:R-:W-:Y:S01]  /*6160*/  I2IP.S8.S32.SAT R68, R17, R16, R68 ;  /* 0x0000001011447239 */ /* 0x000fe20000001444 */
[----:B------:R-:W-:Y:S01]  /*6170*/  IMAD R27, R51, R50, R27 ;  /* 0x00000032331b7224 */ /* 0x000fe200078e021b */
[----:B------:R-:W-:Y:S01]  /*6180*/  SHF.R.S32.HI R51, RZ, 0x18, R52 ;  /* 0x00000018ff337819 */ /* 0x000fe20000011434 */
[C---:B------:R-:W-:Y:S01]  /*6190*/  IMAD R25, R47.reuse, R29, RZ ;  /* 0x0000001d2f197224 */ /* 0x040fe200078e02ff */
[----:B------:R-:W-:Y:S01]  /*61a0*/  SHF.R.S32.HI R53, RZ, 0x18, R53 ;  /* 0x00000018ff357819 */ /* 0x000fe20000011435 */
[----:B------:R-:W-:Y:S01]  /*61b0*/  IMAD R26, R47, R30, RZ ;  /* 0x0000001e2f1a7224 */ /* 0x000fe200078e02ff */
[----:B------:R-:W-:Y:S01]  /*61c0*/  I2IP.S8.S32.SAT R69, R27, R22, RZ ;  /* 0x000000161b457239 */ /* 0x000fe200000014ff */
[-C--:B------:R-:W-:Y:S01]  /*61d0*/  IMAD R24, R49, R50.reuse, R24 ;  /* 0x0000003231187224 */ /* 0x080fe200078e0218 */
[----:B------:R-:W-:Y:S01]  /*61e0*/  SHF.L.U32 R52, R63, 0x10, RZ ;  /* 0x000000103f347819 */ /* 0x000fe200000006ff */
[----:B------:R-:W-:Y:S01]  /*61f0*/  IMAD R25, R51, R50, R25 ;  /* 0x0000003233197224 */ /* 0x000fe200078e0219 */
[----:B------:R-:W-:Y:S01]  /*6200*/  I2IP.S8.S32.SAT R69, R21, R20, R69 ;  /* 0x0000001415457239 */ /* 0x000fe20000001445 */
[----:B------:R-:W-:Y:S01]  /*6210*/  IMAD R26, R53, R50, R26 ;  /* 0x00000032351a7224 */ /* 0x000fe200078e021a */
[----:B------:R-:W-:Y:S01]  /*6220*/  SHF.R.S32.HI R49, RZ, 0x18, R62 ;  /* 0x00000018ff317819 */ /* 0x000fe2000001143e */
[----:B------:R-:W-:Y:S01]  /*6230*/  IMAD R31, R47, R31, RZ ;  /* 0x0000001f2f1f7224 */ /* 0x000fe200078e02ff */
[C---:B------:R-:W-:Y:S01]  /*6240*/  PRMT R51, R63.reuse, 0x8880, RZ ;  /* 0x000088803f337816 */ /* 0x040fe200000000ff */
[----:B------:R-:W-:Y:S01]  /*6250*/  IMAD.SHL.U32 R53, R63, 0x100, RZ ;  /* 0x000001003f357824 */ /* 0x000fe200078e00ff */
[----:B------:R-:W-:Y:S01]  /*6260*/  SHF.R.S32.HI R52, RZ, 0x18, R52 ;  /* 0x00000018ff347819 */ /* 0x000fe20000011434 */
[C---:B------:R-:W-:Y:S02]  /*6270*/  IMAD R28, R47.reuse, R32, RZ ;  /* 0x000000202f1c7224 */ /* 0x040fe400078e02ff */
[----:B------:R-:W-:Y:S01]  /*6280*/  IMAD R29, R47, R33, RZ ;  /* 0x000000212f1d7224 */ /* 0x000fe200078e02ff */
[----:B------:R-:W-:Y:S01]  /*6290*/  SHF.R.S32.HI R53, RZ, 0x18, R53 ;  /* 0x00000018ff357819 */ /* 0x000fe20000011435 */
[-C--:B------:R-:W-:Y:S02]  /*62a0*/  IMAD R31, R49, R50.reuse, R31 ;  /* 0x00000032311f7224 */ /* 0x080fe400078e021f */
[----:B------:R-:W-:Y:S02]  /*62b0*/  IMAD R28, R51, R50, R28 ;  /* 0x00000032331c7224 */ /* 0x000fe400078e021c */
[----:B------:R-:W-:Y:S01]  /*62c0*/  IMAD R30, R47, R34, RZ ;  /* 0x000000222f1e7224 */ /* 0x000fe200078e02ff */
[----:B------:R-:W-:Y:S01]  /*62d0*/  I2IP.S8.S32.SAT R75, R31, R26, RZ ;  /* 0x0000001a1f4b7239 */ /* 0x000fe200000014ff */
[----:B------:R-:W-:Y:S02]  /*62e0*/  IMAD R29, R52, R50, R29 ;  /* 0x00000032341d7224 */ /* 0x000fe400078e021d */
[----:B------:R-:W-:Y:S01]  /*62f0*/  IMAD R35, R47, R35, RZ ;  /* 0x000000232f237224 */ /* 0x000fe200078e02ff */
[----:B------:R-:W-:Y:S01]  /*6300*/  I2IP.S8.S32.SAT R70, R25, R24, R75 ;  /* 0x0000001819467239 */ /* 0x000fe2000000144b */
[-C--:B------:R-:W-:Y:S01]  /*6310*/  IMAD R30, R53, R50.reuse, R30 ;  /* 0x00000032351e7224 */ /* 0x080fe200078e021e */
[----:B------:R-:W-:Y:S01]  /*6320*/  LEA R75, R100, UR49, 0x3 ;  /* 0x00000031644b7c11 */ /* 0x000fe2000f8e18ff */
[----:B------:R-:W-:Y:S05]  /*6330*/  IMAD R35, R54, R50, R35 ;  /* 0x0000003236237224 */ /* 0x000fea00078e0223 */
[----:B------:R-:W-:Y:S04]  /*6340*/  I2IP.S8.S32.SAT R76, R35, R30, RZ ;  /* 0x0000001e234c7239 */ /* 0x000fe800000014ff */
[----:B------:R-:W-:Y:S02]  /*6350*/  I2IP.S8.S32.SAT R71, R29, R28, R76 ;  /* 0x0000001c1d477239 */ /* 0x000fe4000000144c */
[----:B------:R-:W-:Y:S03]  /*6360*/  @P6 SHF.L.U32 R76, R99, 0x1f, RZ ;  /* 0x0000001f634c6819 */ /* 0x000fe600000006ff */
[----:B------:R1:W-:Y:S01]  /*6370*/  STS.128 [R112+0x2210], R68 ;  /* 0x0022104470007388 */ /* 0x0003e20000000c00 */
[----:B------:R-:W-:Y:S01]  /*6380*/  @!PT LDS RZ, [RZ] ;  /* 0x00000000fffff984 */ /* 0x000fe20000000800 */
[----:B------:R-:W-:Y:S01]  /*6390*/  @!PT LDS RZ, [RZ] ;  /* 0x00000000fffff984 */ /* 0x000fe20000000800 */
[----:B------:R-:W-:Y:S01]  /*63a0*/  @!PT LDS RZ, [RZ] ;  /* 0x00000000fffff984 */ /* 0x000fe20000000800 */
[----:B------:R-:W-:Y:S01]  /*63b0*/  @!PT LDS RZ, [RZ] ;  /* 0x00000000fffff984 */ /* 0x000fe20000000800 */
[----:B------:R2:W-:Y:S07]  /*63c0*/  MEMBAR.ALL.CTA ;  /* 0x0000000000007992 */ /* 0x0005ee0000008000 */
[----:B--2---:R-:W2:Y:S02]  /*63d0*/  FENCE.VIEW.ASYNC.S ;  /* 0x00000000000073c6 */ /* 0x004ea40000000000 */
[----:B--2---:R-:W-:Y:S06]  /*63e0*/  BAR.SYNC.DEFER_BLOCKING 0x1, 0x80 ;  /* 0x0042000000007b1d */ /* 0x004fec0000010000 */
[----:B------:R-:W-:Y:S05]  /*63f0*/  @P0 BRA `(.L_x_97) ;  /* 0x0000000000280947 */ /* 0x000fea0003800000 */
[----:B------:R-:W-:Y:S02]  /*6400*/  UIADD3 UR4, UPT, UPT, UR49, 0x2200, URZ ;  /* 0x0000220031047890 */ /* 0x000fe4000fffe0ff */
[----:B------:R-:W-:Y:S01]  /*6410*/  UIADD3 UR6, UP0, UPT, UR52, 0x680, URZ ;  /* 0x0000068034067890 */ /* 0x000fe2000ff1e0ff */
[----:B------:R-:W-:Y:S03]  /*6420*/  UMOV UR43, UR36 ;  /* 0x00000024002b7c82 */ /* 0x000fe60008000000 */
[----:B------:R-:W-:Y:S01]  /*6430*/  MOV R104, UR4 ;  /* 0x0000000400687c02 */ /* 0x000fe20008000f00 */
[----:B------:R-:W-:Y:S03]  /*6440*/  UIADD3.X UR7, UPT, UPT, URZ, UR53, URZ, UP0, !UPT ;  /* 0x00000035ff077290 */ /* 0x000fe600087fe4ff */
[----:B------:R-:W-:Y:S11]  /*6450*/  R2UR UR40, R104 ;  /* 0x00000000682872ca */ /* 0x000ff600000e0000 */
[----:B------:R-:W-:Y:S02]  /*6460*/  @!UPT UIADD3 URZ, UPT, UPT, URZ, URZ, URZ ;  /* 0x000000fffffff290 */ /* 0x000fe4000fffe0ff */
[----:B------:R2:W-:Y:S01]  /*6470*/  UTMASTG.3D [UR40], [UR6] ;  /* 0x00000028060073b5 */ /* 0x0005e20008010000 */
[----:B------:R0:W-:Y:S01]  /*6480*/  UTMACMDFLUSH ;  /* 0x00000000000079b7 */ /* 0x0001e20000000000 */
[----:B--2---:R-:W-:Y:S04]  /*6490*/  DEPBAR.LE SB0, 0x1 ;  /* 0x000080400000791a */ /* 0x004fe80000000000 */
.L_x_97:
[----:B------:R-:W-:Y:S05]  /*64a0*/  BSYNC.RECONVERGENT B0 ;  /* 0x0000000000007941 */ /* 0x000fea0003800200 */
.L_x_96:
[----:B------:R-:W-:Y:S06]  /*64b0*/  BAR.SYNC.DEFER_BLOCKING 0x1, 0x80 ;  /* 0x0042000000007b1d */ /* 0x000fec0000010000 */
[----:B------:R-:W2:Y:S01]  /*64c0*/  @P6 SYNCS.PHASECHK.TRANS64.TRYWAIT P0, [R75+URZ+0x60], R76 ;  /* 0x0000604c4b0065a7 */ /* 0x000ea200080011ff */
[----:B------:R-:W-:Y:S01]  /*64d0*/  BSSY B1, `(.L_x_98) ;  /* 0x000001f000017945 */ /* 0x000fe20003800000 */
[----:B--2---:R-:W-:Y:S03]  /*64e0*/  @P6 SEL R55, RZ, 0x1, !P0 ;  /* 0x00000001ff376807 */ /* 0x004fe60004000000 */
[----:B------:R-:W-:Y:S05]  /*64f0*/  @!P6 BRA `(.L_x_99) ;  /* 0x000000000070e947 */ /* 0x000fea0003800000 */
[----:B------:R-:W-:Y:S01]  /*6500*/  ISETP.NE.AND P1, PT, R72, RZ, PT ;  /* 0x000000ff4800720c */ /* 0x000fe20003f25270 */
[----:B------:R-:W-:Y:S01]  /*6510*/  BSSY B0, `(.L_x_100) ;  /* 0x0000008000007945 */ /* 0x000fe20003800000 */
[----:B------:R-:W-:Y:S11]  /*6520*/  ISETP.NE.AND P0, PT, R55, RZ, PT ;  /* 0x000000ff3700720c */ /* 0x000ff60003f05270 */
[----:B------:R-:W-:Y:S04]  /*6530*/  @P1 IMAD R74, R100, 0x1000, R74 ;  /* 0x00001000644a1824 */ /* 0x000fe800078e024a */
[----:B------:R-:W-:Y:S01]  /*6540*/  @P1 IMAD.IADD R73, R73, 0x1, R74 ;  /* 0x0000000149491824 */ /* 0x000fe200078e024a */
[----:B------:R-:W-:Y:S06]  /*6550*/  @P0 BRA `(.L_x_101) ;  /* 0x00000000000c0947 */ /* 0x000fec0003800000 */
[----:B------:R-:W-:Y:S04]  /*6560*/  SHF.L.U32 R0, R99, 0x1f, RZ ;  /* 0x0000001f63007819 */ /* 0x000fe800000006ff */
[----:B------:R-:W2:Y:S02]  /*6570*/  SYNCS.PHASECHK.TRANS64.TRYWAIT P0, [R75+URZ+0x60], R0 ;  /* 0x000060004b0075a7 */ /* 0x000ea400080011ff */
[----:B--2---:R-:W-:Y:S05]  /*6580*/  @!P0 BRA `(.L_x_102) ;  /* 0x0000001400f88947 */ /* 0x004fea0003800000 */
.L_x_101:
[----:B------:R-:W-:Y:S05]  /*6590*/  BSYNC B0 ;  /* 0x0000000000007941 */ /* 0x000fea0003800000 */
.L_x_100:
[----:B------:R-:W-:Y:S01]  /*65a0*/  ISETP.NE.AND P0, PT, R72, RZ, PT ;  /* 0x000000ff4800720c */ /* 0x000fe20003f05270 */
[----:B--2---:R-:W-:Y:S02]  /*65b0*/  VIADD R75, R75, 0x70 ;  /* 0x000000704b4b7836 */ /* 0x004fe40000000000 */
[----:B------:R-:W-:Y:S02]  /*65c0*/  IMAD.U32 R0, RZ, RZ, UR37 ;  /* 0x00000025ff007e24 */ /* 0x000fe4000f8e00ff */
[----:B------:R-:W-:Y:S03]  /*65d0*/  VIADD R100, R100, 0x1 ;  /* 0x0000000164647836 */ /* 0x000fe60000000000 */
[----:B------:R-:W-:Y:S05]  /*65e0*/  PRMT R0, R0, 0x654, R75 ;  /* 0x0000065400007816 */ /* 0x000fea000000004b */
[----:B------:R2:W3:Y:S04]  /*65f0*/  @P0 LDS.128 R56, [R74+0x200] ;  /* 0x000200004a380984 */ /* 0x0004e80000000c00 */
[----:B------:R2:W4:Y:S01]  /*6600*/  @P0 LDS.128 R60, [R73+0x210] ;  /* 0x00021000493c0984 */ /* 0x0005220000000c00 */
        /* <DEDUP_REMOVED lines=10> */
[----:B--23--:R-:W-:Y:S02]  /*66b0*/  LOP3.LUT R99, R99, R0, RZ, 0x3c, !PT ;  /* 0x0000000063637212 */ /* 0x00cfe400078e3cff */
.L_x_99:
[----:B------:R-:W-:Y:S05]  /*66c0*/  BSYNC B1 ;  /* 0x0000000000017941 */ /* 0x000fea0003800000 */
.L_x_98:
[----:B------:R-:W-:Y:S05]  /*66d0*/  VIADD R3, R48, 0x40 ;  /* 0x0000004030037836 */ /* 0x000fea0000000000 */
[----:B------:R-:W-:Y:S04]  /*66e0*/  SHF.R.U32.HI R3, RZ, 0x15, R3 ;  /* 0x00000015ff037819 */ /* 0x000fe80000011603 */
[----:B------:R-:W-:Y:S11]  /*66f0*/  LOP3.LUT P0, RZ, R3, 0x3, R96, 0x48, !PT ;  /* 0x0000000303ff7812 */ /* 0x000ff60007804860 */
[----:B------:R-:W-:Y:S02]  /*6700*/  @!UPT UIADD3 URZ, UPT, UPT, URZ, URZ, URZ ;  /* 0x000000fffffff290 */ /* 0x000fe4000fffe0ff */
[----:B------:R-:W-:Y:S05]  /*6710*/  @!P0 BRA `(.L_x_103) ;  /* 0x0000000000408947 */ /* 0x000fea0003800000 */
[----:B------:R-:W2:Y:S01]  /*6720*/  LDCU.64 UR8, c[0x4][0x70] ;  /* 0x01000e00ff0877ac */ /* 0x000ea20008000a00 */
[----:B------:R-:W-:Y:S01]  /*6730*/  MOV R3, 0x0 ;  /* 0x0000000000037802 */ /* 0x000fe20000000f00 */
[----:B------:R-:W-:Y:S02]  /*6740*/  HFMA2 R12, -RZ, RZ, 0, 5.9604644775390625e-08 ;  /* 0x00000001ff0c7431 */ /* 0x000fe400000001ff */
[----:B------:R-:W-:Y:S02]  /*6750*/  IMAD.MOV.U32 R8, RZ, RZ, 0x192 ;  /* 0x00000192ff087424 */ /* 0x000fe400078e00ff */
[----:B------:R-:W-:Y:S01]  /*6760*/  IMAD.MOV.U32 R13, RZ, RZ, RZ ;  /* 0x000000ffff0d7224 */ /* 0x000fe200078e00ff */
[----:B------:R-:W3:Y:S01]  /*6770*/  LDCU.64 UR6, c[0x4][0x78] ;  /* 0x01000f00ff0677ac */ /* 0x000ee20008000a00 */
[----:B------:R-:W1:Y:S01]  /*6780*/  LDC.64 R2, c[0x4][R3] ;  /* 0x0100000003027b82 */ /* 0x000e620000000a00 */
[----:B------:R-:W5:Y:S01]  /*6790*/  LDCU.64 UR4, c[0x4][0x10] ;  /* 0x01000200ff0477ac */ /* 0x000f620008000a00 */
[----:B--2---:R-:W-:Y:S01]  /*67a0*/  MOV R5, UR9 ;  /* 0x0000000900057c02 */ /* 0x004fe20008000f00 */
[----:B------:R-:W-:Y:S01]  /*67b0*/  IMAD.U32 R4, RZ, RZ, UR8 ;  /* 0x00000008ff047e24 */ /* 0x000fe2000f8e00ff */
[----:B---3--:R-:W-:Y:S01]  /*67c0*/  MOV R7, UR7 ;  /* 0x0000000700077c02 */ /* 0x008fe20008000f00 */
[----:B------:R-:W-:Y:S01]  /*67d0*/  IMAD.U32 R6, RZ, RZ, UR6 ;  /* 0x00000006ff067e24 */ /* 0x000fe2000f8e00ff */
[----:B-----5:R-:W-:Y:S01]  /*67e0*/  MOV R11, UR5 ;  /* 0x00000005000b7c02 */ /* 0x020fe20008000f00 */
[----:B------:R-:W-:Y:S02]  /*67f0*/  IMAD.U32 R10, RZ, RZ, UR4 ;  /* 0x00000004ff0a7e24 */ /* 0x000fe4000f8e00ff */
[----:B------:R-:W-:Y:S07]  /*6800*/  LEPC R20, `(.L_x_103) ;  /* 0x000000001014794e */ /* 0x000fee0000000000 */
[----:B-1--4-:R-:W-:Y:S05]  /*6810*/  CALL.ABS.NOINC R2 ;  /* 0x0000000002007343 */ /* 0x012fea0003c00000 */
.L_x_103:
[----:B------:R-:W-:Y:S01]  /*6820*/  ISETP.NE.AND P0, PT, R105, RZ, PT ;  /* 0x000000ff6900720c */ /* 0x000fe20003f05270 */
[----:B------:R-:W-:Y:S05]  /*6830*/  WARPSYNC.ALL ;  /* 0x0000000000007948 */ /* 0x000fea0003800000 */
[----:B------:R-:W-:Y:S01]  /*6840*/  IMAD.SHL.U32 R80, R57, 0x100, RZ ;  /* 0x0000010039507824 */ /* 0x000fe200078e00ff */
[----:B------:R-:W-:Y:S01]  /*6850*/  R2UR UR4, R48 ;  /* 0x00000000300472ca */ /* 0x000fe200000e0000 */
[----:B------:R-:W-:Y:S01]  /*6860*/  IMAD.SHL.U32 R74, R59, 0x100, RZ ;  /* 0x000001003b4a7824 */ /* 0x000fe200078e00ff */
[C---:B------:R-:W-:Y:S01]  /*6870*/  SHF.L.U32 R51, R56.reuse, 0x10, RZ ;  /* 0x0000001038337819 */ /* 0x040fe200000006ff */
[----:B-1--4-:R-:W-:Y:S01]  /*6880*/  IMAD.SHL.U32 R68, R61, 0x100, RZ ;  /* 0x000001003d447824 */ /* 0x012fe200078e00ff */
[C---:B------:R-:W-:Y:S01]  /*6890*/  PRMT R49, R56.reuse, 0x8880, RZ ;  /* 0x0000888038317816 */ /* 0x040fe200000000ff */
[----:B------:R-:W-:Y:S01]  /*68a0*/  BSSY.RECONVERGENT B0, `(.L_x_104) ;  /* 0x000009e000007945 */ /* 0x000fe20003800200 */
[----:B------:R-:W-:Y:S02]  /*68b0*/  SHF.L.U32 R53, R56, 0x8, RZ ;  /* 0x0000000838357819 */ /* 0x000fe400000006ff */
[----:B------:R-:W-:Y:S02]  /*68c0*/  SHF.R.S32.HI R51, RZ, 0x18, R51 ;  /* 0x00000018ff337819 */ /* 0x000fe40000011433 */
[C---:B------:R-:W-:Y:S02]  /*68d0*/  PRMT R82, R57.reuse, 0x8880, RZ ;  /* 0x0000888039527816 */ /* 0x040fe400000000ff */
[----:B------:R-:W-:Y:S01]  /*68e0*/  SHF.R.S32.HI R53, RZ, 0x18, R53 ;  /* 0x00000018ff357819 */ /* 0x000fe20000011435 */
[----:B------:R-:W-:Y:S01]  /*68f0*/  LDTM.16dp32bit_t0_t15.x32 R4, tmem[UR4+0x40] ;  /* 0x00004004000479ee */ /* 0x000fe20008a80000 */
[----:B------:R-:W1:Y:S01]  /*6900*/  LDTM.16dp32bit_t16_t31.x32 R4, tmem[UR4+0x60] ;  /* 0x00006004000479ee */ /* 0x000e620008aa0000 */
[----:B------:R-:W-:Y:S01]  /*6910*/  NOP ;  /* 0x0000000000007918 */ /* 0x000fe20000000000 */
[----:B------:R-:W-:Y:S02]  /*6920*/  R2UR UR5, R108 ;  /* 0x000000006c0572ca */ /* 0x000fe400000e0000 */
[----:B------:R-:W-:Y:S02]  /*6930*/  SHF.R.S32.HI R52, RZ, 0x18, R56 ;  /* 0x00000018ff347819 */ /* 0x000fe40000011438 */
[----:B------:R-:W-:Y:S02]  /*6940*/  SHF.L.U32 R81, R57, 0x10, RZ ;  /* 0x0000001039517819 */ /* 0x000fe400000006ff */
[C---:B------:R-:W-:Y:S02]  /*6950*/  PRMT R79, R58.reuse, 0x8880, RZ ;  /* 0x000088803a4f7816 */ /* 0x040fe400000000ff */
[----:B------:R-:W-:Y:S02]  /*6960*/  SHF.R.S32.HI R54, RZ, 0x18, R57 ;  /* 0x00000018ff367819 */ /* 0x000fe40000011439 */
[----:B------:R-:W-:Y:S02]  /*6970*/  SHF.L.U32 R78, R58, 0x10, RZ ;  /* 0x000000103a4e7819 */ /* 0x000fe400000006ff */
[C---:B------:R-:W-:Y:S01]  /*6980*/  PRMT R76, R59.reuse, 0x8880, RZ ;  /* 0x000088803b4c7816 */ /* 0x040fe200000000ff */
[----:B------:R-:W-:Y:S01]  /*6990*/  UIADD3 UR5, UPT, UPT, UR5, 0xd0, URZ ;  /* 0x000000d005057890 */ /* 0x000fe2000fffe0ff */
[----:B------:R-:W-:Y:S02]  /*69a0*/  SHF.R.S32.HI R55, RZ, 0x18, R58 ;  /* 0x00000018ff377819 */ /* 0x000fe4000001143a */
[----:B------:R-:W-:Y:S01]  /*69b0*/  SHF.L.U32 R75, R59, 0x10, RZ ;  /* 0x000000103b4b7819 */ /* 0x000fe200000006ff */
[----:B------:R-:W-:Y:S01]  /*69c0*/  UPRMT UR5, UR37, 0x654, UR5 ;  /* 0x0000065425057896 */ /* 0x000fe20008000005 */
[C---:B------:R-:W-:Y:S02]  /*69d0*/  PRMT R73, R60.reuse, 0x8880, RZ ;  /* 0x000088803c497816 */ /* 0x040fe400000000ff */
[----:B------:R-:W-:Y:S01]  /*69e0*/  SHF.R.S32.HI R56, RZ, 0x18, R59 ;  /* 0x00000018ff387819 */ /* 0x000fe2000001143b */
[C---:B-1----:R-:W-:Y:S01]  /*69f0*/  IMAD R4, R47.reuse, R4, RZ ;  /* 0x000000042f047224 */ /* 0x042fe200078e02ff */
[----:B------:R-:W-:Y:S01]  /*6a00*/  SHF.L.U32 R72, R60, 0x10, RZ ;  /* 0x000000103c487819 */ /* 0x000fe200000006ff */
[----:B------:R-:W-:Y:S01]  /*6a10*/  IMAD R5, R47, R5, RZ ;  /* 0x000000052f057224 */ /* 0x000fe200078e02ff */
[----:B------:R-:W-:Y:S01]  /*6a20*/  PRMT R70, R61, 0x8880, RZ ;  /* 0x000088803d467816 */ /* 0x000fe200000000ff */
[----:B------:R-:W-:Y:S01]  /*6a30*/  IMAD R6, R47, R6, RZ ;  /* 0x000000062f067224 */ /* 0x000fe200078e02ff */
[----:B------:R-:W-:Y:S01]  /*6a40*/  SYNCS.ARRIVE.TRANS64.RED.A1T0 RZ, [UR5], RZ ;  /* 0x000000ffffff79a7 */ /* 0x000fe20008100405 */
[----:B------:R-:W-:Y:S01]  /*6a50*/  IMAD R4, R49, R50, R4 ;  /* 0x0000003231047224 */ /* 0x000fe200078e0204 */
[----:B------:R-:W-:Y:S01]  /*6a60*/  MOV R49, R82 ;  /* 0x0000005200317202 */ /* 0x000fe20000000f00 */
[----:B------:R-:W-:Y:S01]  /*6a70*/  IMAD R7, R47, R7, RZ ;  /* 0x000000072f077224 */ /* 0x000fe200078e02ff */
[----:B------:R-:W-:Y:S01]  /*6a80*/  SHF.R.S32.HI R57, RZ, 0x18, R60 ;  /* 0x00000018ff397819 */ /* 0x000fe2000001143c */
[-C--:B------:R-:W-:Y:S01]  /*6a90*/  IMAD R5, R51, R50.reuse, R5 ;  /* 0x0000003233057224 */ /* 0x080fe200078e0205 */
[----:B------:R-:W-:Y:S01]  /*6aa0*/  SHF.R.S32.HI R51, RZ, 0x18, R81 ;  /* 0x00000018ff337819 */ /* 0x000fe20000011451 */
[----:B------:R-:W-:Y:S01]  /*6ab0*/  IMAD R6, R53, R50, R6 ;  /* 0x0000003235067224 */ /* 0x000fe200078e0206 */
[----:B------:R-:W-:Y:S01]  /*6ac0*/  SHF.R.S32.HI R53, RZ, 0x18, R80 ;  /* 0x00000018ff357819 */ /* 0x000fe20000011450 */
[----:B------:R-:W-:Y:S01]  /*6ad0*/  IMAD R8, R47, R8, RZ ;  /* 0x000000082f087224 */ /* 0x000fe200078e02ff */
[----:B------:R-:W-:Y:S01]  /*6ae0*/  SHF.L.U32 R69, R61, 0x10, RZ ;  /* 0x000000103d457819 */ /* 0x000fe200000006ff */
[----:B------:R-:W-:Y:S01]  /*6af0*/  IMAD R7, R52, R50, R7 ;  /* 0x0000003234077224 */ /* 0x000fe200078e0207 */
[----:B------:R-:W-:Y:S01]  /*6b00*/  SHF.R.S32.HI R52, RZ, 0x18, R75 ;  /* 0x00000018ff347819 */ /* 0x000fe2000001144b */
[C---:B------:R-:W-:Y:S01]  /*6b10*/  IMAD R9, R47.reuse, R9, RZ ;  /* 0x000000092f097224 */ /* 0x040fe200078e02ff */
[----:B------:R-:W-:Y:S01]  /*6b20*/  PRMT R67, R62, 0x8880, RZ ;  /* 0x000088803e437816 */ /* 0x000fe200000000ff */
[----:B------:R-:W-:Y:S01]  /*6b30*/  IMAD R10, R47, R10, RZ ;  /* 0x0000000a2f0a7224 */ /* 0x000fe200078e02ff */
[----:B------:R-:W-:Y:S01]  /*6b40*/  I2IP.S8.S32.SAT R108, R7, R6, RZ ;  /* 0x00000006076c7239 */ /* 0x000fe200000014ff */
[----:B------:R-:W-:Y:S01]  /*6b50*/  IMAD R8, R49, R50, R8 ;  /* 0x0000003231087224 */ /* 0x000fe200078e0208 */
[----:B------:R-:W-:Y:S01]  /*6b60*/  MOV R49, R79 ;  /* 0x0000004f00317202 */ /* 0x000fe20000000f00 */
[----:B------:R-:W-:Y:S01]  /*6b70*/  IMAD R11, R47, R11, RZ ;  /* 0x0000000b2f0b7224 */ /* 0x000fe200078e02ff */
[----:B------:R-:W-:Y:S01]  /*6b80*/  I2IP.S8.S32.SAT R108, R5, R4, R108 ;  /* 0x00000004056c7239 */ /* 0x000fe2000000146c */
[-C--:B------:R-:W-:Y:S01]  /*6b90*/  IMAD R9, R51, R50.reuse, R9 ;  /* 0x0000003233097224 */ /* 0x080fe200078e0209 */
[----:B------:R-:W-:Y:S01]  /*6ba0*/  SHF.R.S32.HI R51, RZ, 0x18, R78 ;  /* 0x00000018ff337819 */ /* 0x000fe2000001144e */
[----:B------:R-:W-:Y:S01]  /*6bb0*/  IMAD R10, R53, R50, R10 ;  /* 0x00000032350a7224 */ /* 0x000fe200078e020a */
[----:B------:R-:W-:Y:S01]  /*6bc0*/  SHF.R.S32.HI R53, RZ, 0x18, R74 ;  /* 0x00000018ff357819 */ /* 0x000fe2000001144a */
[C---:B------:R-:W-:Y:S01]  /*6bd0*/  IMAD R12, R47.reuse, R12, RZ ;  /* 0x0000000c2f0c7224 */ /* 0x040fe200078e02ff */
[----:B------:R-:W-:Y:S01]  /*6be0*/  SHF.L.U32 R77, R58, 0x8, RZ ;  /* 0x000000083a4d7819 */ /* 0x000fe200000006ff */
[-C--:B------:R-:W-:Y:S01]  /*6bf0*/  IMAD R11, R54, R50.reuse, R11 ;  /* 0x00000032360b7224 */ /* 0x080fe200078e020b */
[----:B------:R-:W-:Y:S01]  /*6c00*/  SHF.R.S32.HI R58, RZ, 0x18, R61 ;  /* 0x00000018ff3a7819 */ /* 0x000fe2000001143d */
[----:B------:R-:W-:Y:S01]  /*6c10*/  IMAD R13, R47, R13, RZ ;  /* 0x0000000d2f0d7224 */ /* 0x000fe200078e02ff */
[----:B------:R-:W-:Y:S01]  /*6c20*/  SHF.L.U32 R66, R62, 0x10, RZ ;  /* 0x000000103e427819 */ /* 0x000fe200000006ff */
[----:B------:R-:W-:Y:S01]  /*6c30*/  IMAD R12, R49, R50, R12 ;  /* 0x00000032310c7224 */ /* 0x000fe200078e020c */
[----:B------:R-:W-:Y:S01]  /*6c40*/  SHF.R.S32.HI R49, RZ, 0x18, R77 ;  /* 0x00000018ff317819 */ /* 0x000fe2000001144d */
[----:B------:R-:W-:Y:S01]  /*6c50*/  IMAD R14, R47, R14, RZ ;  /* 0x0000000e2f0e7224 */ /* 0x000fe200078e02ff */
[----:B------:R-:W-:Y:S01]  /*6c60*/  I2IP.S8.S32.SAT R109, R11, R10, RZ ;  /* 0x0000000a0b6d7239 */ /* 0x000fe200000014ff */
[----:B------:R-:W-:Y:S01]  /*6c70*/  IMAD R15, R47, R15, RZ ;  /* 0x0000000f2f0f7224 */ /* 0x000fe200078e02ff */
[----:B------:R-:W-:Y:S01]  /*6c80*/  PRMT R64, R63, 0x8880, RZ ;  /* 0x000088803f407816 */ /* 0x000fe200000000ff */
[----:B------:R-:W-:Y:S01]  /*6c90*/  IMAD R13, R51, R50, R13 ;  /* 0x00000032330d7224 */ /* 0x000fe200078e020d */
[----:B------:R-:W-:Y:S01]  /*6ca0*/  MOV R51, R76 ;  /* 0x0000004c00337202 */ /* 0x000fe20000000f00 */
[----:B------:R-:W-:Y:S01]  /*6cb0*/  IMAD R16, R47, R16, RZ ;  /* 0x000000102f107224 */ /* 0x000fe200078e02ff */
[----:B------:R-:W-:Y:S01]  /*6cc0*/  I2IP.S8.S32.SAT R109, R9, R8, R109 ;  /* 0x00000008096d7239 */ /* 0x000fe2000000146d */
[-C--:B------:R-:W-:Y:S01]  /*6cd0*/  IMAD R14, R49, R50.reuse, R14 ;  /* 0x00000032310e7224 */ /* 0x080fe200078e020e */
[----:B------:R-:W-:Y:S01]  /*6ce0*/  SHF.R.S32.HI R59, RZ, 0x18, R62 ;  /* 0x00000018ff3b7819 */ /* 0x000fe2000001143e */
[----:B------:R-:W-:Y:S01]  /*6cf0*/  IMAD R17, R47, R17, RZ ;  /* 0x000000112f117224 */ /* 0x000fe200078e02ff */
[----:B------:R-:W-:Y:S01]  /*6d00*/  SHF.L.U32 R71, R60, 0x8, RZ ;  /* 0x000000083c477819 */ /* 0x000fe200000006ff */
[----:B------:R-:W-:Y:S01]  /*6d10*/  IMAD R15, R55, R50, R15 ;  /* 0x00000032370f7224 */ /* 0x000fe200078e020f */
[----:B------:R-:W-:Y:S01]  /*6d20*/  SHF.R.S32.HI R60, RZ, 0x18, R63 ;  /* 0x00000018ff3c7819 */ /* 0x000fe2000001143f */
[----:B------:R-:W-:Y:S01]  /*6d30*/  IMAD R18, R47, R18, RZ ;  /* 0x000000122f127224 */ /* 0x000fe200078e02ff */
[----:B------:R-:W-:Y:S01]  /*6d40*/  SHF.L.U32 R65, R62, 0x8, RZ ;  /* 0x000000083e417819 */ /* 0x000fe200000006ff */
[----:B------:R-:W-:Y:S01]  /*6d50*/  IMAD R16, R51, R50, R16 ;  /* 0x0000003233107224 */ /* 0x000fe200078e0210 */
[----:B------:R-:W-:Y:S01]  /*6d60*/  I2IP.S8.S32.SAT R110, R15, R14, RZ ;  /* 0x0000000e0f6e7239 */ /* 0x000fe200000014ff */
[----:B------:R-:W-:Y:S01]  /*6d70*/  IMAD R19, R47, R19, RZ ;  /* 0x000000132f137224 */ /* 0x000fe200078e02ff */
[----:B------:R-:W-:Y:S01]  /*6d80*/  SHF.R.S32.HI R51, RZ, 0x18, R72 ;  /* 0x00000018ff337819 */ /* 0x000fe20000011448 */
[----:B------:R-:W-:Y:S01]  /*6d90*/  IMAD R17, R52, R50, R17 ;  /* 0x0000003234117224 */ /* 0x000fe200078e0211 */
[----:B------:R-:W-:Y:S01]  /*6da0*/  I2IP.S8.S32.SAT R110, R13, R12, R110 ;  /* 0x0000000c0d6e7239 */ /* 0x000fe2000000146e */
[----:B------:R-:W-:Y:S01]  /*6db0*/  IMAD R0, R47, R20, RZ ;  /* 0x000000142f007224 */ /* 0x000fe200078e02ff */
[----:B------:R-:W-:Y:S01]  /*6dc0*/  SHF.R.S32.HI R52, RZ, 0x18, R71 ;  /* 0x00000018ff347819 */ /* 0x000fe20000011447 */
[-C--:B------:R-:W-:Y:S01]  /*6dd0*/  IMAD R18, R53, R50.reuse, R18 ;  /* 0x0000003235127224 */ /* 0x080fe200078e0212 */
[----:B------:R-:W-:Y:S01]  /*6de0*/  SHF.R.S32.HI R53, RZ, 0x18, R68 ;  /* 0x00000018ff357819 */ /* 0x000fe20000011444 */
[----:B------:R-:W-:Y:S01]  /*6df0*/  IMAD.MOV.U32 R49, RZ, RZ, R73 ;  /* 0x000000ffff317224 */ /* 0x000fe200078e0049 */
[----:B------:R-:W-:Y:S01]  /*6e00*/  SHF.L.U32 R62, R63, 0x10, RZ ;  /* 0x000000103f3e7819 */ /* 0x000fe200000006ff */
[C---:B------:R-:W-:Y:S02]  /*6e10*/  IMAD R2, R47.reuse, R21, RZ ;  /* 0x000000152f027224 */ /* 0x040fe400078e02ff */
[----:B------:R-:W-:Y:S02]  /*6e20*/  IMAD R19, R56, R50, R19 ;  /* 0x0000003238137224 */ /* 0x000fe400078e0213 */
[----:B------:R-:W-:Y:S02]  /*6e30*/  IMAD R3, R47, R22, RZ ;  /* 0x000000162f037224 */ /* 0x000fe400078e02ff */
[----:B------:R-:W-:Y:S01]  /*6e40*/  IMAD R0, R49, R50, R0 ;  /* 0x0000003231007224 */ /* 0x000fe200078e0200 */
[----:B------:R-:W-:Y:S01]  /*6e50*/  I2IP.S8.S32.SAT R111, R19, R18, RZ ;  /* 0x00000012136f7239 */ /* 0x000fe200000014ff */
[----:B------:R-:W-:Y:S01]  /*6e60*/  IMAD R23, R47, R23, RZ ;  /* 0x000000172f177224 */ /* 0x000fe200078e02ff */
[----:B------:R-:W-:Y:S01]  /*6e70*/  MOV R49, R70 ;  /* 0x0000004600317202 */ /* 0x000fe20000000f00 */
[----:B------:R-:W-:Y:S01]  /*6e80*/  IMAD R2, R51, R50, R2 ;  /* 0x0000003233027224 */ /* 0x000fe200078e0202 */
[----:B------:R-:W-:Y:S01]  /*6e90*/  I2IP.S8.S32.SAT R111, R17, R16, R111 ;  /* 0x00000010116f7239 */ /* 0x000fe2000000146f */
[C---:B------:R-:W-:Y:S01]  /*6ea0*/  IMAD R20, R47.reuse, R24, RZ ;  /* 0x000000182f147224 */ /* 0x040fe200078e02ff */
[----:B------:R-:W-:Y:S01]  /*6eb0*/  SHF.R.S32.HI R51, RZ, 0x18, R69 ;  /* 0x00000018ff337819 */ /* 0x000fe20000011445 */
[-C--:B------:R-:W-:Y:S01]  /*6ec0*/  IMAD R3, R52, R50.reuse, R3 ;  /* 0x0000003234037224 */ /* 0x080fe200078e0203 */
[----:B------:R-:W-:Y:S01]  /*6ed0*/  SHF.R.S32.HI R52, RZ, 0x18, R62 ;  /* 0x00000018ff347819 */ /* 0x000fe2000001143e */
[----:B------:R-:W-:Y:S01]  /*6ee0*/  IMAD R21, R47, R25, RZ ;  /* 0x000000192f157224 */ /* 0x000fe200078e02ff */
[----:B------:R1:W-:Y:S01]  /*6ef0*/  STS.128 [R95+UR49+0x3200], R108 ;  /* 0x0032006c5f007988 */ /* 0x0003e20008000c31 */
[----:B------:R-:W-:Y:S02]  /*6f00*/  IMAD R23, R57, R50, R23 ;  /* 0x0000003239177224 */ /* 0x000fe400078e0217 */
[----:B------:R-:W-:Y:S02]  /*6f10*/  IMAD R22, R47, R26, RZ ;  /* 0x0000001a2f167224 */ /* 0x000fe400078e02ff */
[-C--:B------:R-:W-:Y:S01]  /*6f20*/  IMAD R20, R49, R50.reuse, R20 ;  /* 0x0000003231147224 */ /* 0x080fe200078e0214 */
[----:B------:R-:W-:Y:S01]  /*6f30*/  I2IP.S8.S32.SAT R113, R23, R3, RZ ;  /* 0x0000000317717239 */ /* 0x000fe200000014ff */
[----:B------:R-:W-:Y:S01]  /*6f40*/  IMAD R27, R47, R27, RZ ;  /* 0x0000001b2f1b7224 */ /* 0x000fe200078e02ff */
[----:B------:R-:W-:Y:S01]  /*6f50*/  MOV R49, R67 ;  /* 0x0000004300317202 */ /* 0x000fe20000000f00 */
[----:B------:R-:W-:Y:S01]  /*6f60*/  IMAD R21, R51, R50, R21 ;  /* 0x0000003233157224 */ /* 0x000fe200078e0215 */
[----:B------:R-:W-:Y:S01]  /*6f70*/  I2IP.S8.S32.SAT R116, R2, R0, R113 ;  /* 0x0000000002747239 */ /* 0x000fe20000001471 */
[----:B------:R-:W-:Y:S01]  /*6f80*/  IMAD R24, R47, R28, RZ ;  /* 0x0000001c2f187224 */ /* 0x000fe200078e02ff */
[----:B------:R-:W-:Y:S01]  /*6f90*/  SHF.R.S32.HI R51, RZ, 0x18, R66 ;  /* 0x00000018ff337819 */ /* 0x000fe20000011442 */
[-C--:B------:R-:W-:Y:S01]  /*6fa0*/  IMAD R22, R53, R50.reuse, R22 ;  /* 0x0000003235167224 */ /* 0x080fe200078e0216 */
[----:B------:R-:W-:Y:S01]  /*6fb0*/  IADD3 R113, PT, PT, R44, 0x1, RZ ;  /* 0x000000012c717810 */ /* 0x000fe20007ffe0ff */
[-C--:B------:R-:W-:Y:S02]  /*6fc0*/  IMAD R27, R58, R50.reuse, R27 ;  /* 0x000000323a1b7224 */ /* 0x080fe400078e021b */
[----:B------:R-:W-:Y:S02]  /*6fd0*/  IMAD R25, R47, R29, RZ ;  /* 0x0000001d2f197224 */ /* 0x000fe400078e02ff */
[----:B------:R-:W-:Y:S01]  /*6fe0*/  IMAD R24, R49, R50, R24 ;  /* 0x0000003231187224 */ /* 0x000fe200078e0218 */
[----:B------:R-:W-:Y:S01]  /*6ff0*/  SHF.R.S32.HI R49, RZ, 0x18, R65 ;  /* 0x00000018ff317819 */ /* 0x000fe20000011441 */
[----:B------:R-:W-:Y:S01]  /*7000*/  IMAD R26, R47, R30, RZ ;  /* 0x0000001e2f1a7224 */ /* 0x000fe200078e02ff */
[----:B------:R-:W-:Y:S01]  /*7010*/  I2IP.S8.S32.SAT R117, R27, R22, RZ ;  /* 0x000000161b757239 */ /* 0x000fe200000014ff */
[----:B------:R-:W-:Y:S02]  /*7020*/  IMAD.SHL.U32 R61, R63, 0x100, RZ ;  /* 0x000001003f3d7824 */ /* 0x000fe400078e00ff */
[----:B------:R-:W-:Y:S01]  /*7030*/  IMAD R31, R47, R31, RZ ;  /* 0x0000001f2f1f7224 */ /* 0x000fe200078e02ff */
[----:B------:R-:W-:Y:S01]  /*7040*/  I2IP.S8.S32.SAT R117, R21, R20, R117 ;  /* 0x0000001415757239 */ /* 0x000fe20000001475 */
[----:B------:R-:W-:Y:S01]  /*7050*/  IMAD R25, R51, R50, R25 ;  /* 0x0000003233197224 */ /* 0x000fe200078e0219 */
[----:B------:R-:W-:Y:S01]  /*7060*/  MOV R51, R64 ;  /* 0x0000004000337202 */ /* 0x000fe20000000f00 */
[----:B------:R-:W-:Y:S01]  /*7070*/  IMAD R28, R47, R32, RZ ;  /* 0x000000202f1c7224 */ /* 0x000fe200078e02ff */
[----:B------:R-:W-:Y:S01]  /*7080*/  SHF.R.S32.HI R53, RZ, 0x18, R61 ;  /* 0x00000018ff357819 */ /* 0x000fe2000001143d */
[-C--:B------:R-:W-:Y:S02]  /*7090*/  IMAD R26, R49, R50.reuse, R26 ;  /* 0x00000032311a7224 */ /* 0x080fe400078e021a */
[----:B------:R-:W-:Y:S02]  /*70a0*/  IMAD R29, R47, R33, RZ ;  /* 0x000000212f1d7224 */ /* 0x000fe400078e02ff */
[-C--:B------:R-:W-:Y:S02]  /*70b0*/  IMAD R31, R59, R50.reuse, R31 ;  /* 0x000000323b1f7224 */ /* 0x080fe400078e021f */
[----:B------:R-:W-:Y:S02]  /*70c0*/  IMAD R28, R51, R50, R28 ;  /* 0x00000032331c7224 */ /* 0x000fe400078e021c */
[----:B------:R-:W-:Y:S01]  /*70d0*/  IMAD R30, R47, R34, RZ ;  /* 0x000000222f1e7224 */ /* 0x000fe200078e02ff */
[----:B------:R-:W-:Y:S01]  /*70e0*/  I2IP.S8.S32.SAT R114, R31, R26, RZ ;  /* 0x0000001a1f727239 */ /* 0x000fe200000014ff */
[----:B------:R-:W-:Y:S02]  /*70f0*/  IMAD R29, R52, R50, R29 ;  /* 0x00000032341d7224 */ /* 0x000fe400078e021d */
[----:B------:R-:W-:Y:S01]  /*7100*/  IMAD R35, R47, R35, RZ ;  /* 0x000000232f237224 */ /* 0x000fe200078e02ff */
[----:B------:R-:W-:Y:S01]  /*7110*/  I2IP.S8.S32.SAT R118, R25, R24, R114 ;  /* 0x0000001819767239 */ /* 0x000fe20000001472 */
[-C--:B------:R-:W-:Y:S02]  /*7120*/  IMAD R30, R53, R50.reuse, R30 ;  /* 0x00000032351e7224 */ /* 0x080fe400078e021e */
[----:B------:R-:W-:Y:S05]  /*7130*/  IMAD R35, R60, R50, R35 ;  /* 0x000000323c237224 */ /* 0x000fea00078e0223 */
[----:B------:R-:W-:Y:S04]  /*7140*/  I2IP.S8.S32.SAT R115, R35, R30, RZ ;  /* 0x0000001e23737239 */ /* 0x000fe800000014ff */
[----:B------:R-:W-:Y:S05]  /*7150*/  I2IP.S8.S32.SAT R119, R29, R28, R115 ;  /* 0x0000001c1d777239 */ /* 0x000fea0000001473 */
        /* <DEDUP_REMOVED lines=9> */
[----:B------:R-:W-:Y:S02]  /*71f0*/  UIADD3 UR8, UP0, UPT, UR52, 0x680, URZ ;  /* 0x0000068034087890 */ /* 0x000fe4000ff1e0ff */
[----:B------:R-:W-:Y:S02]  /*7200*/  UIADD3 UR5, UPT, UPT, UR41, 0x40, URZ ;  /* 0x0000004029057890 */ /* 0x000fe4000fffe0ff */
[----:B------:R-:W-:Y:S02]  /*7210*/  UIADD3 UR4, UPT, UPT, UR49, 0x3200, URZ ;  /* 0x0000320031047890 */ /* 0x000fe4000fffe0ff */
[----:B------:R-:W-:Y:S01]  /*7220*/  UIADD3.X UR9, UPT, UPT, URZ, UR53, URZ, UP0, !UPT ;  /* 0x00000035ff097290 */ /* 0x000fe200087fe4ff */
[----:B------:R-:W-:Y:S01]  /*7230*/  UMOV UR6, UR42 ;  /* 0x0000002a00067c82 */ /* 0x000fe20008000000 */
[----:B------:R-:W-:Y:S07]  /*7240*/  UMOV UR7, UR36 ;  /* 0x0000002400077c82 */ /* 0x000fee0008000000 */
[----:B------:R2:W-:Y:S01]  /*7250*/  UTMASTG.3D [UR4], [UR8] ;  /* 0x00000004080073b5 */ /* 0x0005e20008010000 */
[----:B------:R0:W-:Y:S01]  /*7260*/  UTMACMDFLUSH ;  /* 0x00000000000079b7 */ /* 0x0001e20000000000 */
[----:B--2---:R-:W-:Y:S04]  /*7270*/  DEPBAR.LE SB0, 0x1 ;  /* 0x000080400000791a */ /* 0x004fe80000000000 */
.L_x_105:
[----:B------:R-:W-:Y:S05]  /*7280*/  BSYNC.RECONVERGENT B0 ;  /* 0x0000000000007941 */ /* 0x000fea0003800200 */
.L_x_104:
[----:B------:R-:W-:Y:S01]  /*7290*/  BAR.SYNC.DEFER_BLOCKING 0x1, 0x80 ;  /* 0x0042000000007b1d */ /* 0x000fe20000010000 */
[----:B------:R-:W-:Y:S01]  /*72a0*/  ISETP.NE.AND P2, PT, R106, RZ, PT ;  /* 0x000000ff6a00720c */ /* 0x000fe20003f45270 */
[----:B------:R-:W-:Y:S01]  /*72b0*/  IMAD.IADD R20, R43, 0x1, R83 ;  /* 0x000000012b147824 */ /* 0x000fe200078e0253 */
[----:B------:R-:W-:Y:S01]  /*72c0*/  ISETP.NE.AND P0, PT, R107, 0x2, PT ;  /* 0x000000026b00780c */ /* 0x000fe20003f05270 */
[----:B------:R-:W-:Y:S01]  /*72d0*/  IMAD.IADD R21, R45, 0x1, R90 ;  /* 0x000000012d157824 */ /* 0x000fe200078e025a */
[----:B------:R-:W-:Y:S02]  /*72e0*/  ISETP.NE.AND P1, PT, R113, 0x4, PT ;  /* 0x000000047100780c */ /* 0x000fe40003f25270 */
[----:B------:R-:W-:Y:S02]  /*72f0*/  SEL R0, RZ, 0x1, P0 ;  /* 0x00000001ff007807 */ /* 0x000fe40000000000 */
[----:B------:R-:W-:Y:S02]  /*7300*/  SEL R3, RZ, 0x1, P1 ;  /* 0x00000001ff037807 */ /* 0x000fe40000800000 */
[----:B------:R-:W-:Y:S02]  /*7310*/  LOP3.LUT R101, R101, R0, RZ, 0x3c, !PT ;  /* 0x0000000065657212 */ /* 0x000fe400078e3cff */
[----:B------:R-:W-:Y:S02]  /*7320*/  LOP3.LUT R102, R102, R3, RZ, 0x3c, !PT ;  /* 0x0000000366667212 */ /* 0x000fe400078e3cff */
[----:B------:R-:W-:Y:S02]  /*7330*/  @P2 R2UR UR36, R98 ;  /* 0x00000000622422ca */ /* 0x000fe400000e0000 */
[----:B------:R-:W-:Y:S02]  /*7340*/  SEL R107, R107, RZ, P0 ;  /* 0x000000ff6b6b7207 */ /* 0x000fe40000000000 */
[----:B------:R-:W-:Y:S01]  /*7350*/  SEL R44, R113, RZ, P1 ;  /* 0x000000ff712c7207 */ /* 0x000fe20000800000 */
[----:B------:R-:W-:Y:S10]  /*7360*/  @P2 BRA `(.L_x_106) ;  /* 0xffffffd400d82947 */ /* 0x000ff4000383ffff */
[----:B------:R-:W-:Y:S05]  /*7370*/  EXIT ;  /* 0x000000000000794d */ /* 0x000fea0003800000 */
.L_x_19:
[----:B--2---:R2:W1:Y:S02]  /*7380*/  SYNCS.PHASECHK.TRANS64.TRYWAIT P0, [R3+URZ+0x100], R2 ;  /* 0x00010002030075a7 */ /* 0x00446400080011ff */
[----:B-1----:R-:W-:Y:S05]  /*7390*/  @!P0 NANOSLEEP.SYNCS 0x989680 ;  /* 0x009896800000895d */ /* 0x002fea0003900000 */
[----:B------:R-:W1:Y:S02]  /*73a0*/  @!P0 SYNCS.PHASECHK.TRANS64 P0, [R3+URZ+0x100], R2 ;  /* 0x00010002030085a7 */ /* 0x000e6400080010ff */
[----:B-1----:R-:W-:Y:S05]  /*73b0*/  @!P0 BRA `(.L_x_19) ;  /* 0xfffffffc00f08947 */ /* 0x002fea000383ffff */
[----:B------:R-:W-:Y:S05]  /*73c0*/  BRA `(.L_x_107) ;  /* 0xffffffa000847947 */ /* 0x000fea000383ffff */
.L_x_22:
[----:B-1----:R-:W-:-:S07]  /*73d0*/  MOV R2, UR33 ;  /* 0x0000002100027c02 */ /* 0x002fce0008000f00 */
.L_x_108:
[----:B-1----:R1:W2:Y:S02]  /*73e0*/  SYNCS.PHASECHK.TRANS64.TRYWAIT P0, [R2+URZ+0x30], R5 ;  /* 0x00003005020075a7 */ /* 0x0022a400080011ff */
[----:B--2---:R-:W-:Y:S05]  /*73f0*/  @!P0 NANOSLEEP.SYNCS 0x989680 ;  /* 0x009896800000895d */ /* 0x004fea0003900000 */
[----:B------:R-:W2:Y:S02]  /*7400*/  @!P0 SYNCS.PHASECHK.TRANS64 P0, [R2+URZ+0x30], R5 ;  /* 0x00003005020085a7 */ /* 0x000ea400080010ff */
[----:B--2---:R-:W-:Y:S05]  /*7410*/  @!P0 BRA `(.L_x_108) ;  /* 0xfffffffc00f08947 */ /* 0x004fea000383ffff */
[----:B------:R-:W-:Y:S05]  /*7420*/  BRA `(.L_x_21) ;  /* 0xffffffa000d47947 */ /* 0x000fea000383ffff */
.L_x_28:
[----:B-1----:R-:W-:-:S07]  /*7430*/  MOV R2, UR17 ;  /* 0x0000001100027c02 */ /* 0x002fce0008000f00 */
.L_x_109:
[----:B-1----:R1:W2:Y:S02]  /*7440*/  SYNCS.PHASECHK.TRANS64.TRYWAIT P0, [R2+URZ+0x30], R5 ;  /* 0x00003005020075a7 */ /* 0x0022a400080011ff */
[----:B--2---:R-:W-:Y:S05]  /*7450*/  @!P0 NANOSLEEP.SYNCS 0x989680 ;  /* 0x009896800000895d */ /* 0x004fea0003900000 */
[----:B------:R-:W2:Y:S02]  /*7460*/  @!P0 SYNCS.PHASECHK.TRANS64 P0, [R2+URZ+0x30], R5 ;  /* 0x00003005020085a7 */ /* 0x000ea400080010ff */
[----:B--2---:R-:W-:Y:S05]  /*7470*/  @!P0 BRA `(.L_x_109) ;  /* 0xfffffffc00f08947 */ /* 0x004fea000383ffff */
[----:B------:R-:W-:Y:S05]  /*7480*/  BRA `(.L_x_27) ;  /* 0xffffffa4007c7947 */ /* 0x000fea000383ffff */
.L_x_32:
[----:B-1----:R1:W2:Y:S02]  /*7490*/  SYNCS.PHASECHK.TRANS64.TRYWAIT P0, [R2+URZ+0x90], R3 ;  /* 0x00009003020075a7 */ /* 0x0022a400080011ff */
[----:B--2---:R-:W-:Y:S05]  /*74a0*/  @!P0 NANOSLEEP.SYNCS 0x989680 ;  /* 0x009896800000895d */ /* 0x004fea0003900000 */
[----:B------:R-:W2:Y:S02]  /*74b0*/  @!P0 SYNCS.PHASECHK.TRANS64 P0, [R2+URZ+0x90], R3 ;  /* 0x00009003020085a7 */ /* 0x000ea400080010ff */
[----:B--2---:R-:W-:Y:S05]  /*74c0*/  @!P0 BRA `(.L_x_32) ;  /* 0xfffffffc00f08947 */ /* 0x004fea000383ffff */
[----:B------:R-:W-:Y:S05]  /*74d0*/  BRA `(.L_x_110) ;  /* 0xffffffa8000c7947 */ /* 0x000fea000383ffff */
.L_x_36:
[----:B----4-:R-:W-:-:S07]  /*74e0*/  MOV R0, UR5 ;  /* 0x0000000500007c02 */ /* 0x010fce0008000f00 */
.L_x_111:
[----:B-1----:R1:W2:Y:S02]  /*74f0*/  SYNCS.PHASECHK.TRANS64.TRYWAIT P0, [R0+URZ], R3 ;  /* 0x00000003000075a7 */ /* 0x0022a400080011ff */
[----:B--2---:R-:W-:Y:S05]  /*7500*/  @!P0 NANOSLEEP.SYNCS 0x989680 ;  /* 0x009896800000895d */ /* 0x004fea0003900000 */
[----:B------:R-:W2:Y:S02]  /*7510*/  @!P0 SYNCS.PHASECHK.TRANS64 P0, [R0+URZ], R3 ;  /* 0x00000003000085a7 */ /* 0x000ea400080010ff */
[----:B--2---:R-:W-:Y:S05]  /*7520*/  @!P0 BRA `(.L_x_111) ;  /* 0xfffffffc00f08947 */ /* 0x004fea000383ffff */
[----:B------:R-:W-:Y:S05]  /*7530*/  BRA `(.L_x_112) ;  /* 0xffffffac007c7947 */ /* 0x000fea000383ffff */
.L_x_37:
[----:B----4-:R-:W-:-:S07]  /*7540*/  MOV R0, UR5 ;  /* 0x0000000500007c02 */ /* 0x010fce0008000f00 */
.L_x_113:
[----:B-1----:R1:W2:Y:S02]  /*7550*/  SYNCS.PHASECHK.TRANS64.TRYWAIT P0, [R0+URZ], R3 ;  /* 0x00000003000075a7 */ /* 0x0022a400080011ff */
[----:B--2---:R-:W-:Y:S05]  /*7560*/  @!P0 NANOSLEEP.SYNCS 0x989680 ;  /* 0x009896800000895d */ /* 0x004fea0003900000 */
[----:B------:R-:W2:Y:S02]  /*7570*/  @!P0 SYNCS.PHASECHK.TRANS64 P0, [R0+URZ], R3 ;  /* 0x00000003000085a7 */ /* 0x000ea400080010ff */
[----:B--2---:R-:W-:Y:S05]  /*7580*/  @!P0 BRA `(.L_x_113) ;  /* 0xfffffffc00f08947 */ /* 0x004fea000383ffff */
[----:B------:R-:W-:Y:S05]  /*7590*/  BRA `(.L_x_114) ;  /* 0xffffffac00887947 */ /* 0x000fea000383ffff */
.L_x_38:
[----:B----4-:R-:W-:-:S07]  /*75a0*/  MOV R0, UR5 ;  /* 0x0000000500007c02 */ /* 0x010fce0008000f00 */
.L_x_115:
[----:B-1----:R1:W2:Y:S02]  /*75b0*/  SYNCS.PHASECHK.TRANS64.TRYWAIT P0, [R0+URZ], R3 ;  /* 0x00000003000075a7 */ /* 0x0022a400080011ff */
[----:B--2---:R-:W-:Y:S05]  /*75c0*/  @!P0 NANOSLEEP.SYNCS 0x989680 ;  /* 0x009896800000895d */ /* 0x004fea0003900000 */
[----:B------:R-:W2:Y:S02]  /*75d0*/  @!P0 SYNCS.PHASECHK.TRANS64 P0, [R0+URZ], R3 ;  /* 0x00000003000085a7 */ /* 0x000ea400080010ff */
[----:B--2---:R-:W-:Y:S05]  /*75e0*/  @!P0 BRA `(.L_x_115) ;  /* 0xfffffffc00f08947 */ /* 0x004fea000383ffff */
[----:B------:R-:W-:Y:S05]  /*75f0*/  BRA `(.L_x_116) ;  /* 0xffffffac00947947 */ /* 0x000fea000383ffff */
.L_x_39:
[----:B----4-:R-:W-:-:S07]  /*7600*/  MOV R0, UR5 ;  /* 0x0000000500007c02 */ /* 0x010fce0008000f00 */
.L_x_117:
[----:B-1----:R1:W2:Y:S02]  /*7610*/  SYNCS.PHASECHK.TRANS64.TRYWAIT P0, [R0+URZ], R3 ;  /* 0x00000003000075a7 */ /* 0x0022a400080011ff */
[----:B--2---:R-:W-:Y:S05]  /*7620*/  @!P0 NANOSLEEP.SYNCS 0x989680 ;  /* 0x009896800000895d */ /* 0x004fea0003900000 */
[----:B------:R-:W2:Y:S02]  /*7630*/  @!P0 SYNCS.PHASECHK.TRANS64 P0, [R0+URZ], R3 ;  /* 0x00000003000085a7 */ /* 0x000ea400080010ff */
[----:B--2---:R-:W-:Y:S05]  /*7640*/  @!P0 BRA `(.L_x_117) ;  /* 0xfffffffc00f08947 */ /* 0x004fea000383ffff */
[----:B------:R-:W-:Y:S05]  /*7650*/  BRA `(.L_x_118) ;  /* 0xffffffac00a07947 */ /* 0x000fea000383ffff */
.L_x_40:
[----:B----4-:R-:W-:-:S07]  /*7660*/  MOV R0, UR5 ;  /* 0x0000000500007c02 */ /* 0x010fce0008000f00 */
.L_x_119:
[----:B-1----:R1:W2:Y:S02]  /*7670*/  SYNCS.PHASECHK.TRANS64.TRYWAIT P0, [R0+URZ], R3 ;  /* 0x00000003000075a7 */ /* 0x0022a400080011ff */
[----:B--2---:R-:W-:Y:S05]  /*7680*/  @!P0 NANOSLEEP.SYNCS 0x989680 ;  /* 0x009896800000895d */ /* 0x004fea0003900000 */
[----:B------:R-:W2:Y:S02]  /*7690*/  @!P0 SYNCS.PHASECHK.TRANS64 P0, [R0+URZ], R3 ;  /* 0x00000003000085a7 */ /* 0x000ea400080010ff */
[----:B--2---:R-:W-:Y:S05]  /*76a0*/  @!P0 BRA `(.L_x_119) ;  /* 0xfffffffc00f08947 */ /* 0x004fea000383ffff */
[----:B------:R-:W-:Y:S05]  /*76b0*/  BRA `(.L_x_120) ;  /* 0xffffffac00ac7947 */ /* 0x000fea000383ffff */
.L_x_43:
[----:B-1----:R1:W2:Y:S02]  /*76c0*/  SYNCS.PHASECHK.TRANS64.TRYWAIT P0, [R0+URZ+0xf0], R5 ;  /* 0x0000f005000075a7 */ /* 0x0022a400080011ff */
[----:B--2---:R-:W-:Y:S05]  /*76d0*/  @!P0 NANOSLEEP.SYNCS 0x989680 ;  /* 0x009896800000895d */ /* 0x004fea0003900000 */
[----:B------:R-:W2:Y:S02]  /*76e0*/  @!P0 SYNCS.PHASECHK.TRANS64 P0, [R0+URZ+0xf0], R5 ;  /* 0x0000f005000085a7 */ /* 0x000ea400080010ff */
[----:B--2---:R-:W-:Y:S05]  /*76f0*/  @!P0 BRA `(.L_x_43) ;  /* 0xfffffffc00f08947 */ /* 0x004fea000383ffff */
[----:B------:R-:W-:Y:S05]  /*7700*/  BRA `(.L_x_121) ;  /* 0xffffffb000087947 */ /* 0x000fea000383ffff */
.L_x_44:
[----:B------:R-:W-:-:S07]  /*7710*/  MOV R0, UR5 ;  /* 0x0000000500007c02 */ /* 0x000fce0008000f00 */
.L_x_122:
[----:B-1----:R1:W2:Y:S02]  /*7720*/  SYNCS.PHASECHK.TRANS64.TRYWAIT P0, [R0+URZ+0xa0], R5 ;  /* 0x0000a005000075a7 */ /* 0x0022a400080011ff */
[----:B--2---:R-:W-:Y:S05]  /*7730*/  @!P0 NANOSLEEP.SYNCS 0x989680 ;  /* 0x009896800000895d */ /* 0x004fea0003900000 */
[----:B------:R-:W2:Y:S02]  /*7740*/  @!P0 SYNCS.PHASECHK.TRANS64 P0, [R0+URZ+0xa0], R5 ;  /* 0x0000a005000085a7 */ /* 0x000ea400080010ff */
[----:B--2---:R-:W-:Y:S05]  /*7750*/  @!P0 BRA `(.L_x_122) ;  /* 0xfffffffc00f08947 */ /* 0x004fea000383ffff */
[----:B------:R-:W-:Y:S05]  /*7760*/  BRA `(.L_x_123) ;  /* 0xffffffb000187947 */ /* 0x000fea000383ffff */
.L_x_45:
[----:B-1----:R1:W2:Y:S02]  /*7770*/  SYNCS.PHASECHK.TRANS64.TRYWAIT P1, [R0+URZ+0x90], R5 ;  /* 0x00009005000075a7 */ /* 0x0022a400080211ff */
[----:B--2---:R-:W-:Y:S05]  /*7780*/  @!P1 NANOSLEEP.SYNCS 0x989680 ;  /* 0x009896800000995d */ /* 0x004fea0003900000 */
[----:B------:R-:W2:Y:S02]  /*7790*/  @!P1 SYNCS.PHASECHK.TRANS64 P1, [R0+URZ+0x90], R5 ;  /* 0x00009005000095a7 */ /* 0x000ea400080210ff */
[----:B--2---:R-:W-:Y:S05]  /*77a0*/  @!P1 BRA `(.L_x_45) ;  /* 0xfffffffc00f09947 */ /* 0x004fea000383ffff */
[----:B------:R-:W-:Y:S05]  /*77b0*/  BRA `(.L_x_124) ;  /* 0xffffffb000487947 */ /* 0x000fea000383ffff */
.L_x_48:
[----:B------:R-:W-:-:S07]  /*77c0*/  MOV R0, UR5 ;  /* 0x0000000500007c02 */ /* 0x000fce0008000f00 */
.L_x_125:
[----:B-1----:R1:W2:Y:S02]  /*77d0*/  SYNCS.PHASECHK.TRANS64.TRYWAIT P0, [R0+URZ+0xa0], R3 ;  /* 0x0000a003000075a7 */ /* 0x0022a400080011ff */
[----:B--2---:R-:W-:Y:S05]  /*77e0*/  @!P0 NANOSLEEP.SYNCS 0x989680 ;  /* 0x009896800000895d */ /* 0x004fea0003900000 */
[----:B------:R-:W2:Y:S02]  /*77f0*/  @!P0 SYNCS.PHASECHK.TRANS64 P0, [R0+URZ+0xa0], R3 ;  /* 0x0000a003000085a7 */ /* 0x000ea400080010ff */
[----:B--2---:R-:W-:Y:S05]  /*7800*/  @!P0 BRA `(.L_x_125) ;  /* 0xfffffffc00f08947 */ /* 0x004fea000383ffff */
[----:B------:R-:W-:Y:S05]  /*7810*/  BRA `(.L_x_47) ;  /* 0xffffffb0009c7947 */ /* 0x000fea000383ffff */
.L_x_55:
[----:B-1----:R1:W2:Y:S02]  /*7820*/  SYNCS.PHASECHK.TRANS64.TRYWAIT P1, [R0+URZ+0x90], R5 ;  /* 0x00009005000075a7 */ /* 0x0022a400080211ff */
[----:B--2---:R-:W-:Y:S05]  /*7830*/  @!P1 NANOSLEEP.SYNCS 0x989680 ;  /* 0x009896800000995d */ /* 0x004fea0003900000 */
[----:B------:R-:W2:Y:S02]  /*7840*/  @!P1 SYNCS.PHASECHK.TRANS64 P1, [R0+URZ+0x90], R5 ;  /* 0x00009005000095a7 */ /* 0x000ea400080210ff */
[----:B--2---:R-:W-:Y:S05]  /*7850*/  @!P1 BRA `(.L_x_55) ;  /* 0xfffffffc00f09947 */ /* 0x004fea000383ffff */
[----:B------:R-:W-:Y:S05]  /*7860*/  BRA `(.L_x_126) ;  /* 0xffffffb8000c7947 */ /* 0x000fea000383ffff */
.L_x_56:
[----:B------:R-:W-:-:S07]  /*7870*/  MOV R3, UR7 ;  /* 0x0000000700037c02 */ /* 0x000fce0008000f00 */
.L_x_127:
[----:B-1----:R1:W2:Y:S02]  /*7880*/  SYNCS.PHASECHK.TRANS64.TRYWAIT P0, [R3+URZ+0xd0], R0 ;  /* 0x0000d000030075a7 */ /* 0x0022a400080011ff */
[----:B--2---:R-:W-:Y:S05]  /*7890*/  @!P0 NANOSLEEP.SYNCS 0x989680 ;  /* 0x009896800000895d */ /* 0x004fea0003900000 */
[----:B------:R-:W2:Y:S02]  /*78a0*/  @!P0 SYNCS.PHASECHK.TRANS64 P0, [R3+URZ+0xd0], R0 ;  /* 0x0000d000030085a7 */ /* 0x000ea400080010ff */
[----:B--2---:R-:W-:Y:S05]  /*78b0*/  @!P0 BRA `(.L_x_127) ;  /* 0xfffffffc00f08947 */ /* 0x004fea000383ffff */
[----:B------:R-:W-:Y:S05]  /*78c0*/  BRA `(.L_x_128) ;  /* 0xffffffb8005c7947 */ /* 0x000fea000383ffff */
.L_x_59:
[----:B------:R-:W-:Y:S07]  /*78d0*/  MOV R0, UR6 ;  /* 0x0000000600007c02 */ /* 0x000fee0008000f00 */
.L_x_129:
[----:B-1----:R1:W2:Y:S02]  /*78e0*/  SYNCS.PHASECHK.TRANS64.TRYWAIT P0, [R0+URZ], R3 ;  /* 0x00000003000075a7 */ /* 0x0022a400080011ff */
[----:B--2---:R-:W-:Y:S05]  /*78f0*/  @!P0 NANOSLEEP.SYNCS 0x989680 ;  /* 0x009896800000895d */ /* 0x004fea0003900000 */
[----:B------:R-:W2:Y:S02]  /*7900*/  @!P0 SYNCS.PHASECHK.TRANS64 P0, [R0+URZ], R3 ;  /* 0x00000003000085a7 */ /* 0x000ea400080010ff */
[----:B--2---:R-:W-:Y:S05]  /*7910*/  @!P0 BRA `(.L_x_129) ;  /* 0xfffffffc00f08947 */ /* 0x004fea000383ffff */
[----:B------:R-:W-:Y:S05]  /*7920*/  BRA `(.L_x_58) ;  /* 0xffffffb800787947 */ /* 0x000fea000383ffff */
.L_x_62:
[----:B------:R-:W-:-:S07]  /*7930*/  MOV R0, UR6 ;  /* 0x0000000600007c02 */ /* 0x000fce0008000f00 */
.L_x_130:
[----:B--2---:R2:W4:Y:S02]  /*7940*/  SYNCS.PHASECHK.TRANS64.TRYWAIT P0, [R0+URZ], R3 ;  /* 0x00000003000075a7 */ /* 0x00452400080011ff */
[----:B----4-:R-:W-:Y:S05]  /*7950*/  @!P0 NANOSLEEP.SYNCS 0x989680 ;  /* 0x009896800000895d */ /* 0x010fea0003900000 */
[----:B------:R-:W4:Y:S02]  /*7960*/  @!P0 SYNCS.PHASECHK.TRANS64 P0, [R0+URZ], R3 ;  /* 0x00000003000085a7 */ /* 0x000f2400080010ff */
[----:B----4-:R-:W-:Y:S05]  /*7970*/  @!P0 BRA `(.L_x_130) ;  /* 0xfffffffc00f08947 */ /* 0x010fea000383ffff */
[----:B------:R-:W-:Y:S05]  /*7980*/  BRA `(.L_x_131) ;  /* 0xffffffbc00547947 */ /* 0x000fea000383ffff */
.L_x_63:
[----:B------:R-:W-:-:S07]  /*7990*/  MOV R0, UR6 ;  /* 0x0000000600007c02 */ /* 0x000fce0008000f00 */
.L_x_132:
[----:B-1----:R1:W2:Y:S02]  /*79a0*/  SYNCS.PHASECHK.TRANS64.TRYWAIT P0, [R0+URZ], R3 ;  /* 0x00000003000075a7 */ /* 0x0022a400080011ff */
[----:B--2---:R-:W-:Y:S05]  /*79b0*/  @!P0 NANOSLEEP.SYNCS 0x989680 ;  /* 0x009896800000895d */ /* 0x004fea0003900000 */
[----:B------:R-:W2:Y:S02]  /*79c0*/  @!P0 SYNCS.PHASECHK.TRANS64 P0, [R0+URZ], R3 ;  /* 0x00000003000085a7 */ /* 0x000ea400080010ff */
[----:B--2---:R-:W-:Y:S05]  /*79d0*/  @!P0 BRA `(.L_x_132) ;  /* 0xfffffffc00f08947 */ /* 0x004fea000383ffff */
[----:B------:R-:W-:Y:S05]  /*79e0*/  BRA `(.L_x_133) ;  /* 0xffffffbc00607947 */ /* 0x000fea000383ffff */
.L_x_64:
[----:B------:R-:W-:-:S07]  /*79f0*/  MOV R0, UR6 ;  /* 0x0000000600007c02 */ /* 0x000fce0008000f00 */
.L_x_134:
[----:B-1----:R1:W2:Y:S02]  /*7a00*/  SYNCS.PHASECHK.TRANS64.TRYWAIT P0, [R0+URZ], R3 ;  /* 0x00000003000075a7 */ /* 0x0022a400080011ff */
[----:B--2---:R-:W-:Y:S05]  /*7a10*/  @!P0 NANOSLEEP.SYNCS 0x989680 ;  /* 0x009896800000895d */ /* 0x004fea0003900000 */
[----:B------:R-:W2:Y:S02]  /*7a20*/  @!P0 SYNCS.PHASECHK.TRANS64 P0, [R0+URZ], R3 ;  /* 0x00000003000085a7 */ /* 0x000ea400080010ff */
[----:B--2---:R-:W-:Y:S05]  /*7a30*/  @!P0 BRA `(.L_x_134) ;  /* 0xfffffffc00f08947 */ /* 0x004fea000383ffff */
[----:B------:R-:W-:Y:S05]  /*7a40*/  BRA `(.L_x_135) ;  /* 0xffffffbc006c7947 */ /* 0x000fea000383ffff */
.L_x_65:
[----:B------:R-:W-:-:S07]  /*7a50*/  MOV R0, UR7 ;  /* 0x0000000700007c02 */ /* 0x000fce0008000f00 */
.L_x_136:
[----:B-1----:R1:W2:Y:S02]  /*7a60*/  SYNCS.PHASECHK.TRANS64.TRYWAIT P0, [R0+URZ], R3 ;  /* 0x00000003000075a7 */ /* 0x0022a400080011ff */
[----:B--2---:R-:W-:Y:S05]  /*7a70*/  @!P0 NANOSLEEP.SYNCS 0x989680 ;  /* 0x009896800000895d */ /* 0x004fea0003900000 */
[----:B------:R-:W2:Y:S02]  /*7a80*/  @!P0 SYNCS.PHASECHK.TRANS64 P0, [R0+URZ], R3 ;  /* 0x00000003000085a7 */ /* 0x000ea400080010ff */
[----:B--2---:R-:W-:Y:S05]  /*7a90*/  @!P0 BRA `(.L_x_136) ;  /* 0xfffffffc00f08947 */ /* 0x004fea000383ffff */
[----:B------:R-:W-:Y:S05]  /*7aa0*/  BRA `(.L_x_137) ;  /* 0xffffffbc00787947 */ /* 0x000fea000383ffff */
.L_x_70:
[----:B--2---:R2:W3:Y:S02]  /*7ab0*/  SYNCS.PHASECHK.TRANS64.TRYWAIT P0, [R0+URZ+0x90], R3 ;  /* 0x00009003000075a7 */ /* 0x0044e400080011ff */
[----:B---3--:R-:W-:Y:S05]  /*7ac0*/  @!P0 NANOSLEEP.SYNCS 0x989680 ;  /* 0x009896800000895d */ /* 0x008fea0003900000 */
[----:B------:R-:W3:Y:S02]  /*7ad0*/  @!P0 SYNCS.PHASECHK.TRANS64 P0, [R0+URZ+0x90], R3 ;  /* 0x00009003000085a7 */ /* 0x000ee400080010ff */
[----:B---3--:R-:W-:Y:S05]  /*7ae0*/  @!P0 BRA `(.L_x_70) ;  /* 0xfffffffc00f08947 */ /* 0x008fea000383ffff */
[----:B------:R-:W-:Y:S05]  /*7af0*/  BRA `(.L_x_138) ;  /* 0xffffffc0007c7947 */ /* 0x000fea000383ffff */
.L_x_73:
[----:B------:R-:W-:Y:S07]  /*7b00*/  MOV R0, UR7 ;  /* 0x0000000700007c02 */ /* 0x000fee0008000f00 */
.L_x_139:
[----:B--2---:R2:W3:Y:S02]  /*7b10*/  SYNCS.PHASECHK.TRANS64.TRYWAIT P0, [R0+URZ+0x88], R3 ;  /* 0x00008803000075a7 */ /* 0x0044e400080011ff */
[----:B---3--:R-:W-:Y:S05]  /*7b20*/  @!P0 NANOSLEEP.SYNCS 0x989680 ;  /* 0x009896800000895d */ /* 0x008fea0003900000 */
[----:B------:R-:W3:Y:S02]  /*7b30*/  @!P0 SYNCS.PHASECHK.TRANS64 P0, [R0+URZ+0x88], R3 ;  /* 0x00008803000085a7 */ /* 0x000ee400080010ff */
[----:B---3--:R-:W-:Y:S05]  /*7b40*/  @!P0 BRA `(.L_x_139) ;  /* 0xfffffffc00f08947 */ /* 0x008fea000383ffff */
[----:B------:R-:W-:Y:S05]  /*7b50*/  BRA `(.L_x_72) ;  /* 0xffffffc4005c7947 */ /* 0x000fea000383ffff */
.L_x_76:
[----:B--2---:R-:W-:Y:S07]  /*7b60*/  MOV R3, UR7 ;  /* 0x0000000700037c02 */ /* 0x004fee0008000f00 */
.L_x_140:
[----:B-1----:R1:W2:Y:S02]  /*7b70*/  SYNCS.PHASECHK.TRANS64.TRYWAIT P0, [R3+URZ+0x70], R12 ;  /* 0x0000700c030075a7 */ /* 0x0022a400080011ff */
[----:B--2---:R-:W-:Y:S05]  /*7b80*/  @!P0 NANOSLEEP.SYNCS 0x989680 ;  /* 0x009896800000895d */ /* 0x004fea0003900000 */
[----:B------:R-:W2:Y:S02]  /*7b90*/  @!P0 SYNCS.PHASECHK.TRANS64 P0, [R3+URZ+0x70], R12 ;  /* 0x0000700c030085a7 */ /* 0x000ea400080010ff */
[----:B--2---:R-:W-:Y:S05]  /*7ba0*/  @!P0 BRA `(.L_x_140) ;  /* 0xfffffffc00f08947 */ /* 0x004fea000383ffff */
[----:B------:R-:W-:Y:S05]  /*7bb0*/  BRA `(.L_x_141) ;  /* 0xffffffc400d47947 */ /* 0x000fea000383ffff */
.L_x_77:
[----:B------:R-:W-:Y:S07]  /*7bc0*/  MOV R3, UR7 ;  /* 0x0000000700037c02 */ /* 0x000fee0008000f00 */
.L_x_142:
[----:B-1----:R1:W2:Y:S02]  /*7bd0*/  SYNCS.PHASECHK.TRANS64.TRYWAIT P0, [R3+URZ+0x78], R12 ;  /* 0x0000780c030075a7 */ /* 0x0022a400080011ff */
[----:B--2---:R-:W-:Y:S05]  /*7be0*/  @!P0 NANOSLEEP.SYNCS 0x989680 ;  /* 0x009896800000895d */ /* 0x004fea0003900000 */
[----:B------:R-:W2:Y:S02]  /*7bf0*/  @!P0 SYNCS.PHASECHK.TRANS64 P0, [R3+URZ+0x78], R12 ;  /* 0x0000780c030085a7 */ /* 0x000ea400080010ff */
[----:B--2---:R-:W-:Y:S05]  /*7c00*/  @!P0 BRA `(.L_x_142) ;  /* 0xfffffffc00f08947 */ /* 0x004fea000383ffff */
[----:B------:R-:W-:Y:S05]  /*7c10*/  BRA `(.L_x_143) ;  /* 0xffffffc800547947 */ /* 0x000fea000383ffff */
.L_x_79:
[----:B------:R-:W-:-:S07]  /*7c20*/  MOV R0, UR7 ;  /* 0x0000000700007c02 */ /* 0x000fce0008000f00 */
.L_x_144:
[----:B-1----:R1:W3:Y:S02]  /*7c30*/  SYNCS.PHASECHK.TRANS64.TRYWAIT P0, [R0+URZ+0x70], R3 ;  /* 0x00007003000075a7 */ /* 0x0022e400080011ff */
[----:B---3--:R-:W-:Y:S05]  /*7c40*/  @!P0 NANOSLEEP.SYNCS 0x989680 ;  /* 0x009896800000895d */ /* 0x008fea0003900000 */
[----:B------:R-:W3:Y:S02]  /*7c50*/  @!P0 SYNCS.PHASECHK.TRANS64 P0, [R0+URZ+0x70], R3 ;  /* 0x00007003000085a7 */ /* 0x000ee400080010ff */
[----:B---3--:R-:W-:Y:S05]  /*7c60*/  @!P0 BRA `(.L_x_144) ;  /* 0xfffffffc00f08947 */ /* 0x008fea000383ffff */
[----:B------:R-:W-:Y:S05]  /*7c70*/  BRA `(.L_x_145) ;  /* 0xffffffc800c47947 */ /* 0x000fea000383ffff */
.L_x_81:
[----:B--2---:R2:W4:Y:S02]  /*7c80*/  SYNCS.PHASECHK.TRANS64.TRYWAIT P0, [R0+URZ+0x90], R3 ;  /* 0x00009003000075a7 */ /* 0x00452400080011ff */
[----:B----4-:R-:W-:Y:S05]  /*7c90*/  @!P0 NANOSLEEP.SYNCS 0x989680 ;  /* 0x009896800000895d */ /* 0x010fea0003900000 */
[----:B------:R-:W4:Y:S02]  /*7ca0*/  @!P0 SYNCS.PHASECHK.TRANS64 P0, [R0+URZ+0x90], R3 ;  /* 0x00009003000085a7 */ /* 0x000f2400080010ff */
[----:B----4-:R-:W-:Y:S05]  /*7cb0*/  @!P0 BRA `(.L_x_81) ;  /* 0xfffffffc00f08947 */ /* 0x010fea000383ffff */
[----:B------:R-:W-:Y:S05]  /*7cc0*/  BRA `(.L_x_146) ;  /* 0xffffffcc00947947 */ /* 0x000fea000383ffff */
.L_x_92:
[----:B-1----:R1:W3:Y:S02]  /*7cd0*/  SYNCS.PHASECHK.TRANS64.TRYWAIT P1, [R0+URZ+0x60], R3 ;  /* 0x00006003000075a7 */ /* 0x0022e400080211ff */
[----:B---3--:R-:W-:Y:S05]  /*7ce0*/  @!P1 NANOSLEEP.SYNCS 0x989680 ;  /* 0x009896800000995d */ /* 0x008fea0003900000 */
[----:B------:R-:W3:Y:S02]  /*7cf0*/  @!P1 SYNCS.PHASECHK.TRANS64 P1, [R0+URZ+0x60], R3 ;  /* 0x00006003000095a7 */ /* 0x000ee400080210ff */
[----:B---3--:R-:W-:Y:S05]  /*7d00*/  @!P1 BRA `(.L_x_92) ;  /* 0xfffffffc00f09947 */ /* 0x008fea000383ffff */
[----:B------:R-:W-:Y:S05]  /*7d10*/  BRA `(.L_x_91) ;  /* 0xffffffd800ac7947 */ /* 0x000fea000383ffff */
.L_x_94:
[----:B---3--:R3:W4:Y:S02]  /*7d20*/  SYNCS.PHASECHK.TRANS64.TRYWAIT P0, [R108+URZ+0xb0], R7 ;  /* 0x0000b0076c0075a7 */ /* 0x00872400080011ff */
[----:B----4-:R-:W-:Y:S05]  /*7d30*/  @!P0 NANOSLEEP.SYNCS 0x989680 ;  /* 0x009896800000895d */ /* 0x010fea0003900000 */
[----:B------:R-:W4:Y:S02]  /*7d40*/  @!P0 SYNCS.PHASECHK.TRANS64 P0, [R108+URZ+0xb0], R7 ;  /* 0x0000b0076c0085a7 */ /* 0x000f2400080010ff */
[----:B----4-:R-:W-:Y:S05]  /*7d50*/  @!P0 BRA `(.L_x_94) ;  /* 0xfffffffc00f08947 */ /* 0x010fea000383ffff */
[----:B------:R-:W-:Y:S05]  /*7d60*/  BRA `(.L_x_93) ;  /* 0xffffffdc00007947 */ /* 0x000fea000383ffff */
.L_x_102:
[----:B--2---:R2:W3:Y:S02]  /*7d70*/  SYNCS.PHASECHK.TRANS64.TRYWAIT P0, [R75+URZ+0x60], R0 ;  /* 0x000060004b0075a7 */ /* 0x0044e400080011ff */
[----:B---3--:R-:W-:Y:S05]  /*7d80*/  @!P0 NANOSLEEP.SYNCS 0x989680 ;  /* 0x009896800000895d */ /* 0x008fea0003900000 */
[----:B------:R-:W3:Y:S02]  /*7d90*/  @!P0 SYNCS.PHASECHK.TRANS64 P0, [R75+URZ+0x60], R0 ;  /* 0x000060004b0085a7 */ /* 0x000ee400080010ff */
[----:B---3--:R-:W-:Y:S05]  /*7da0*/  @!P0 BRA `(.L_x_102) ;  /* 0xfffffffc00f08947 */ /* 0x008fea000383ffff */
[----:B------:R-:W-:Y:S05]  /*7db0*/  BRA `(.L_x_101) ;  /* 0xffffffe400f47947 */ /* 0x000fea000383ffff */
        .weak           $__internal_0_$__cuda_sm10x_tcgen05_guardrail_trap_col_being_dealloced_not_returned_by_alloc
        .type           $__internal_0_$__cuda_sm10x_tcgen05_guardrail_trap_col_being_dealloced_not_returned_by_alloc,@function
        .size           $__internal_0_$__cuda_sm10x_tcgen05_guardrail_trap_col_being_dealloced_not_returned_by_alloc,($__internal_1_$__cuda_sm10x_tcgen05_guardrail_trap_phase_invalid_during_alloc - $__internal_0_$__cuda_sm10x_tcgen05_guardrail_trap_col_being_dealloced_not_returned_by_alloc)
$__internal_0_$__cuda_sm10x_tcgen05_guardrail_trap_col_being_dealloced_not_returned_by_alloc:
[----:B------:R-:W-:Y:S05]  /*7dc0*/  BPT.TRAP 0x1 ;  /* 0x000000040000795c */ /* 0x000fea0000300000 */
[----:B------:R-:W-:-:S04]  /*7dd0*/  HFMA2 R3, -RZ, RZ, 0, 0 ;  /* 0x00000000ff037431 */ /* 0x000fc800000001ff */
[----:B------:R-:W-:Y:S05]  /*7de0*/  RET.REL.NODEC R2 `(_ZN7cutlass13device_kernelINS_4gemm6kernel13GemmUniversalIN4cute5tupleIJiiiiEEENS1_10collective13CollectiveMmaINS1_35MainloopSm100TmaUmmaWarpSpecializedILi6ELi2ELi4ENS5_IJNS4_1CILi1EEESB_SB_EEEEENS5_IJNSA_ILi64EEENSA_ILi128EEESF_EEEaNS5_IJlSB_lEEEaSH_NS4_8TiledMMAINS4_8MMA_AtomIJNS4_15SM100_MMA_S8_SSIaaiLi64ELi128ELNS4_4UMMA5MajorE0ELSM_0ELNSL_8SaturateE0EEEEEENS4_6LayoutISC_NS5_IJNSA_ILi0EEESR_SR_EEEEENS5_IJNS4_10UnderscoreESU_SU_EEEEENS4_13SM90_TMA_LOADENS4_14ComposedLayoutINS4_7SwizzleILi3ELi4ELi3EEENS4_18smem_ptr_flag_bitsILi8EEENSQ_INS5_IJNSA_ILi8EEESF_EEENS5_IJSF_SB_EEEEEEEvNS4_8identityESX_S17_vS18_EENS_8epilogue10collective18CollectiveEpilogueINS1A_23Sm100TmaWarpSpecializedILi2ELi2ELi32ELb0ELb0EEEJSG_NS5_IJNSQ_ISE_SB_EES1F_EEEaSH_aSH_NS1A_6fusion15FusionCallbacksIS1E_NS1H_17LinearCombinationIaiaiLNS_15FloatRoundStyleE2EEESG_S1G_JEEENS4_5SM1004TMEM4LOAD26SM100_TMEM_LOAD_16dp32b32xESX_NSY_INSZ_ILi2ELi4ELi3EEES12_NSQ_INS5_IJS13_SE_EEENS5_IJSE_SB_EEEEEEENS4_39AutoVectorizingCopyWithAssumedAlignmentILi128EEENS4_14SM90_TMA_STOREES1V_S1X_S1X_EEEvvEEEEvNT_6ParamsE) ;  /* 0xffffff8002847950 */ /* 0x000fea0003c3ffff */
        .weak           $__internal_1_$__cuda_sm10x_tcgen05_guardrail_trap_phase_invalid_during_alloc
        .type           $__internal_1_$__cuda_sm10x_tcgen05_guardrail_trap_phase_invalid_during_alloc,@function
        .size           $__internal_1_$__cuda_sm10x_tcgen05_guardrail_trap_phase_invalid_during_alloc,($__internal_2_$__cuda_sm10x_tcgen05_guardrail_trap_unallocated_columns_being_dealloced - $__internal_1_$__cuda_sm10x_tcgen05_guardrail_trap_phase_invalid_during_alloc)
$__internal_1_$__cuda_sm10x_tcgen05_guardrail_trap_phase_invalid_during_alloc:
[----:B------:R-:W-:Y:S05]  /*7df0*/  BPT.TRAP 0x1 ;  /* 0x000000040000795c */ /* 0x000fea0000300000 */
[----:B------:R-:W-:-:S04]  /*7e00*/  MOV R3, 0x0 ;  /* 0x0000000000037802 */ /* 0x000fc80000000f00 */
[----:B------:R-:W-:Y:S05]  /*7e10*/  RET.REL.NODEC R2 `(_ZN7cutlass13device_kernelINS_4gemm6kernel13GemmUniversalIN4cute5tupleIJiiiiEEENS1_10collective13CollectiveMmaINS1_35MainloopSm100TmaUmmaWarpSpecializedILi6ELi2ELi4ENS5_IJNS4_1CILi1EEESB_SB_EEEEENS5_IJNSA_ILi64EEENSA_ILi128EEESF_EEEaNS5_IJlSB_lEEEaSH_NS4_8TiledMMAINS4_8MMA_AtomIJNS4_15SM100_MMA_S8_SSIaaiLi64ELi128ELNS4_4UMMA5MajorE0ELSM_0ELNSL_8SaturateE0EEEEEENS4_6LayoutISC_NS5_IJNSA_ILi0EEESR_SR_EEEEENS5_IJNS4_10UnderscoreESU_SU_EEEEENS4_13SM90_TMA_LOADENS4_14ComposedLayoutINS4_7SwizzleILi3ELi4ELi3EEENS4_18smem_ptr_flag_bitsILi8EEENSQ_INS5_IJNSA_ILi8EEESF_EEENS5_IJSF_SB_EEEEEEEvNS4_8identityESX_S17_vS18_EENS_8epilogue10collective18CollectiveEpilogueINS1A_23Sm100TmaWarpSpecializedILi2ELi2ELi32ELb0ELb0EEEJSG_NS5_IJNSQ_ISE_SB_EES1F_EEEaSH_aSH_NS1A_6fusion15FusionCallbacksIS1E_NS1H_17LinearCombinationIaiaiLNS_15FloatRoundStyleE2EEESG_S1G_JEEENS4_5SM1004TMEM4LOAD26SM100_TMEM_LOAD_16dp32b32xESX_NSY_INSZ_ILi2ELi4ELi3EEES12_NSQ_INS5_IJS13_SE_EEENS5_IJSE_SB_EEEEEEENS4_39AutoVectorizingCopyWithAssumedAlignmentILi128EEENS4_14SM90_TMA_STOREES1V_S1X_S1X_EEEvvEEEEvNT_6ParamsE) ;  /* 0xffffff8002787950 */ /* 0x000fea0003c3ffff */
        .weak           $__internal_2_$__cuda_sm10x_tcgen05_guardrail_trap_unallocated_columns_being_dealloced
        .type           $__internal_2_$__cuda_sm10x_tcgen05_guardrail_trap_unallocated_columns_being_dealloced,@function
        .size           $__internal_2_$__cuda_sm10x_tcgen05_guardrail_trap_unallocated_columns_being_dealloced,(.L_x_148 - $__internal_2_$__cuda_sm10x_tcgen05_guardrail_trap_unallocated_columns_being_dealloced)
$__internal_2_$__cuda_sm10x_tcgen05_guardrail_trap_unallocated_columns_being_dealloced:
[----:B------:R-:W-:Y:S05]  /*7e20*/  BPT.TRAP 0x1 ;  /* 0x000000040000795c */ /* 0x000fea0000300000 */
[----:B------:R-:W-:-:S04]  /*7e30*/  HFMA2 R3, -RZ, RZ, 0, 0 ;  /* 0x00000000ff037431 */ /* 0x000fc800000001ff */
[----:B------:R-:W-:Y:S05]  /*7e40*/  RET.REL.NODEC R2 `(_ZN7cutlass13device_kernelINS_4gemm6kernel13GemmUniversalIN4cute5tupleIJiiiiEEENS1_10collective13CollectiveMmaINS1_35MainloopSm100TmaUmmaWarpSpecializedILi6ELi2ELi4ENS5_IJNS4_1CILi1EEESB_SB_EEEEENS5_IJNSA_ILi64EEENSA_ILi128EEESF_EEEaNS5_IJlSB_lEEEaSH_NS4_8TiledMMAINS4_8MMA_AtomIJNS4_15SM100_MMA_S8_SSIaaiLi64ELi128ELNS4_4UMMA5MajorE0ELSM_0ELNSL_8SaturateE0EEEEEENS4_6LayoutISC_NS5_IJNSA_ILi0EEESR_SR_EEEEENS5_IJNS4_10UnderscoreESU_SU_EEEEENS4_13SM90_TMA_LOADENS4_14ComposedLayoutINS4_7SwizzleILi3ELi4ELi3EEENS4_18smem_ptr_flag_bitsILi8EEENSQ_INS5_IJNSA_ILi8EEESF_EEENS5_IJSF_SB_EEEEEEEvNS4_8identityESX_S17_vS18_EENS_8epilogue10collective18CollectiveEpilogueINS1A_23Sm100TmaWarpSpecializedILi2ELi2ELi32ELb0ELb0EEEJSG_NS5_IJNSQ_ISE_SB_EES1F_EEEaSH_aSH_NS1A_6fusion15FusionCallbacksIS1E_NS1H_17LinearCombinationIaiaiLNS_15FloatRoundStyleE2EEESG_S1G_JEEENS4_5SM1004TMEM4LOAD26SM100_TMEM_LOAD_16dp32b32xESX_NSY_INSZ_ILi2ELi4ELi3EEES12_NSQ_INS5_IJS13_SE_EEENS5_IJSE_SB_EEEEEEENS4_39AutoVectorizingCopyWithAssumedAlignmentILi128EEENS4_14SM90_TMA_STOREES1V_S1X_S1X_EEEvvEEEEvNT_6ParamsE) ;  /* 0xffffff80026c7950 */ /* 0x000fea0003c3ffff */
.L_x_147:
[----:B------:R-:W-:-:S00]  /*7e50*/  BRA `(.L_x_147) ;  /* 0xfffffffc00fc7947 */ /* 0x000fc0000383ffff */
[----:B------:R-:W-:-:S00]  /*7e60*/  NOP ;  /* 0x0000000000007918 */ /* 0x000fc00000000000 */
        /* <DEDUP_REMOVED lines=9> */
.L_x_148:


//--------------------- .nv.global.init           --------------------------
	.section	.nv.global.init,"aw",@progbits
.nv.global.init:
	.type		$str$27,@object
	.size		$str$27,($str$28 - $str$27)
$str$27:
        /*0000*/ 	.byte	0x28, 0x61, 0x64, 0x64, 0x72, 0x65, 0x73, 0x73, 0x20, 0x26, 0x20, 0x6d, 0x61, 0x73, 0x6b, 0x29
        /*0010*/ 	.byte	0x20, 0x3d, 0x3d, 0x20, 0x30, 0x00
	.type		$str$28,@object
	.size		$str$28,($str$26 - $str$28)
$str$28:
        /*0016*/ 	.byte	0x2f, 0x74, 0x6d, 0x70, 0x2f, 0x63, 0x75, 0x74, 0x6c, 0x61, 0x73, 0x73, 0x5f, 0x73, 0x77, 0x65
        /*0026*/ 	.byte	0x65, 0x70, 0x5f, 0x73, 0x72, 0x63, 0x2f, 0x69, 0x6e, 0x63, 0x6c, 0x75, 0x64, 0x65, 0x2f, 0x63
        /*0036*/ 	.byte	0x75, 0x74, 0x65, 0x2f, 0x70, 0x6f, 0x69, 0x6e, 0x74, 0x65, 0x72, 0x5f, 0x66, 0x6c, 0x61, 0x67
        /*0046*/ 	.byte	0x67, 0x65, 0x64, 0x2e, 0x68, 0x70, 0x70, 0x00
	.type		$str$26,@object
	.size		$str$26,($str$25 - $str$26)
$str$26:
        /*004e*/ 	.byte	0x2f, 0x74, 0x6d, 0x70, 0x2f, 0x63, 0x75, 0x74, 0x6c, 0x61, 0x73, 0x73, 0x5f, 0x73, 0x77, 0x65
        /*005e*/ 	.byte	0x65, 0x70, 0x5f, 0x73, 0x72, 0x63, 0x2f, 0x69, 0x6e, 0x63, 0x6c, 0x75, 0x64, 0x65, 0x2f, 0x63
        /*006e*/ 	.byte	0x75, 0x74, 0x65, 0x2f, 0x61, 0x74, 0x6f, 0x6d, 0x2f, 0x63, 0x6f, 0x70, 0x79, 0x5f, 0x74, 0x72
        /*007e*/ 	.byte	0x61, 0x69, 0x74, 0x73, 0x5f, 0x73, 0x6d, 0x31, 0x30, 0x30, 0x2e, 0x68, 0x70, 0x70, 0x00
	.type		$str$25,@object
	.size		$str$25,(__unnamed_1 - $str$25)
$str$25:
        /*008d*/ 	.byte	0x28, 0x28, 0x75, 0x69, 0x6e, 0x74, 0x33, 0x32, 0x5f, 0x74, 0x28, 0x74, 0x68, 0x72, 0x65, 0x61
        /*009d*/ 	.byte	0x64, 0x49, 0x64, 0x78, 0x2e, 0x78, 0x29, 0x20, 0x2f, 0x20, 0x33, 0x32, 0x29, 0x20, 0x25, 0x20
        /*00ad*/ 	.byte	0x34, 0x29, 0x20, 0x3d, 0x3d, 0x20, 0x28, 0x28, 0x28, 0x74, 0x6d, 0x65, 0x6d, 0x5f, 0x61, 0x64
        /*00bd*/ 	.byte	0x64, 0x72, 0x20, 0x3e, 0x3e, 0x20, 0x31, 0x36, 0x29, 0x20, 0x2f, 0x20, 0x33, 0x32, 0x29, 0x20
        /*00cd*/ 	.byte	0x25, 0x20, 0x34, 0x29, 0x00
	.type		__unnamed_1,@object
	.size		__unnamed_1,(__unnamed_2 - __unnamed_1)
__unnamed_1:
        /*00d2*/ 	.byte	0x61, 0x75, 0x74, 0x6f, 0x20, 0x63, 0x75, 0x74, 0x65, 0x3a, 0x3a, 0x61, 0x73, 0x5f, 0x70, 0x6f
        /* <DEDUP_REMOVED lines=24> */
        /*0262*/ 	.byte	0x00
	.type		__unnamed_2,@object
	.size		__unnamed_2,(.L_2 - __unnamed_2)
__unnamed_2:
        /* <DEDUP_REMOVED lines=41> */
.L_2:


//--------------------- .nv.shared._ZN7cutlass13device_kernelINS_4gemm6kernel13GemmUniversalIN4cute5tupleIJiiiiEEENS1_10collective13CollectiveMmaINS1_35MainloopSm100TmaUmmaWarpSpecializedILi6ELi2ELi4ENS5_IJNS4_1CILi1EEESB_SB_EEEEENS5_IJNSA_ILi64EEENSA_ILi128EEESF_EEEaNS5_IJlSB_lEEEaSH_NS4_8TiledMMAINS4_8MMA_AtomIJNS4_15SM100_MMA_S8_SSIaaiLi64ELi128ELNS4_4UMMA5MajorE0ELSM_0ELNSL_8SaturateE0EEEEEENS4_6LayoutISC_NS5_IJNSA_ILi0EEESR_SR_EEEEENS5_IJNS4_10UnderscoreESU_SU_EEEEENS4_13SM90_TMA_LOADENS4_14ComposedLayoutINS4_7SwizzleILi3ELi4ELi3EEENS4_18smem_ptr_flag_bitsILi8EEENSQ_INS5_IJNSA_ILi8EEESF_EEENS5_IJSF_SB_EEEEEEEvNS4_8identityESX_S17_vS18_EENS_8epilogue10collective18CollectiveEpilogueINS1A_23Sm100TmaWarpSpecializedILi2ELi2ELi32ELb0ELb0EEEJSG_NS5_IJNSQ_ISE_SB_EES1F_EEEaSH_aSH_NS1A_6fusion15FusionCallbacksIS1E_NS1H_17LinearCombinationIaiaiLNS_15FloatRoundStyleE2EEESG_S1G_JEEENS4_5SM1004TMEM4LOAD26SM100_TMEM_LOAD_16dp32b32xESX_NSY_INSZ_ILi2ELi4ELi3EEES12_NSQ_INS5_IJS13_SE_EEENS5_IJSE_SB_EEEEEEENS4_39AutoVectorizingCopyWithAssumedAlignmentILi128EEENS4_14SM90_TMA_STOREES1V_S1X_S1X_EEEvvEEEEvNT_6ParamsE --------------------------
	.section	.nv.shared._ZN7cutlass13device_kernelINS_4gemm6kernel13GemmUniversalIN4cute5tupleIJiiiiEEENS1_10collective13CollectiveMmaINS1_35MainloopSm100TmaUmmaWarpSpecializedILi6ELi2ELi4ENS5_IJNS4_1CILi1EEESB_SB_EEEEENS5_IJNSA_ILi64EEENSA_ILi128EEESF_EEEaNS5_IJlSB_lEEEaSH_NS4_8TiledMMAINS4_8MMA_AtomIJNS4_15SM100_MMA_S8_SSIaaiLi64ELi128ELNS4_4UMMA5MajorE0ELSM_0ELNSL_8SaturateE0EEEEEENS4_6LayoutISC_NS5_IJNSA_ILi0EEESR_SR_EEEEENS5_IJNS4_10UnderscoreESU_SU_EEEEENS4_13SM90_TMA_LOADENS4_14ComposedLayoutINS4_7SwizzleILi3ELi4ELi3EEENS4_18smem_ptr_flag_bitsILi8EEENSQ_INS5_IJNSA_ILi8EEESF_EEENS5_IJSF_SB_EEEEEEEvNS4_8identityESX_S17_vS18_EENS_8epilogue10collective18CollectiveEpilogueINS1A_23Sm100TmaWarpSpecializedILi2ELi2ELi32ELb0ELb0EEEJSG_NS5_IJNSQ_ISE_SB_EES1F_EEEaSH_aSH_NS1A_6fusion15FusionCallbacksIS1E_NS1H_17LinearCombinationIaiaiLNS_15FloatRoundStyleE2EEESG_S1G_JEEENS4_5SM1004TMEM4LOAD26SM100_TMEM_LOAD_16dp32b32xESX_NSY_INSZ_ILi2ELi4ELi3EEES12_NSQ_INS5_IJS13_SE_EEENS5_IJSE_SB_EEEEEEENS4_39AutoVectorizingCopyWithAssumedAlignmentILi128EEENS4_14SM90_TMA_STOREES1V_S1X_S1X_EEEvvEEEEvNT_6ParamsE,"aw",@nobits
	.sectionflags	@""
	.align	16
	.zero		1024


//--------------------- .nv.shared.reserved.0     --------------------------
	.section	.nv.shared.reserved.0,"aw",@nobits
	.weak		__nv_reservedSMEM_offset_0_alias
	.size		__nv_reservedSMEM_offset_0_alias, 0, 64
	.other		__nv_reservedSMEM_offset_0_alias,@"STO_CUDA_RESERVED_SHARED STV_DEFAULT"
__nv_reservedSMEM_offset_0_alias:
	.zero		0
.nv.shared.reserved.0:
	.zero		64
	.weak		__nv_reservedSMEM_tcgen05_partition
	.type		__nv_reservedSMEM_tcgen05_partition,@object
	.size		__nv_reservedSMEM_tcgen05_partition,(.L_0 - __nv_reservedSMEM_tcgen05_partition)
__nv_reservedSMEM_tcgen05_partition:
	.zero		32
.L_0:


//--------------------- .nv.global                --------------------------
	.section	.nv.global,"aw",@nobits
.nv.global:
	.type		_ZN40_INTERNAL_340edacd_4_k_cu_86eea0e2_304894cute1_E,@object
	.size		_ZN40_INTERNAL_340edacd_4_k_cu_86eea0e2_304894cute1_E,(_ZN40_INTERNAL_340edacd_4_k_cu_86eea0e2_304894cuda3std3__45__cpo6cbeginE - _ZN40_INTERNAL_340edacd_4_k_cu_86eea0e2_304894cute1_E)
_ZN40_INTERNAL_340edacd_4_k_cu_86eea0e2_304894cute1_E:
	.zero		1
	.type		_ZN40_INTERNAL_340edacd_4_k_cu_86eea0e2_304894cuda3std3__45__cpo6cbeginE,@object
	.size		_ZN40_INTERNAL_340edacd_4_k_cu_86eea0e2_304894cuda3std3__45__cpo6cbeginE,(_ZN40_INTERNAL_340edacd_4_k_cu_86eea0e2_304894cuda3std3__48in_placeE - _ZN40_INTERNAL_340edacd_4_k_cu_86eea0e2_304894cuda3std3__45__cpo6cbeginE)
_ZN40_INTERNAL_340edacd_4_k_cu_86eea0e2_304894cuda3std3__45__cpo6cbeginE:
	.zero		1
	.type		_ZN40_INTERNAL_340edacd_4_k_cu_86eea0e2_304894cuda3std3__48in_placeE,@object
	.size		_ZN40_INTERNAL_340edacd_4_k_cu_86eea0e2_304894cuda3std3__48in_placeE,(_ZN40_INTERNAL_340edacd_4_k_cu_86eea0e2_304894cuda3std6ranges3__45__cpo9iter_moveE - _ZN40_INTERNAL_340edacd_4_k_cu_86eea0e2_304894cuda3std3__48in_placeE)
_ZN40_INTERNAL_340edacd_4_k_cu_86eea0e2_304894cuda3std3__48in_placeE:
	.zero		1
	.type		_ZN40_INTERNAL_340edacd_4_k_cu_86eea0e2_304894cuda3std6ranges3__45__cpo9iter_moveE,@object
	.size		_ZN40_INTERNAL_340edacd_4_k_cu_86eea0e2_304894cuda3std6ranges3__45__cpo9iter_moveE,(_ZN40_INTERNAL_340edacd_4_k_cu_86eea0e2_304894cuda3std3__45__cpo5beginE - _ZN40_INTERNAL_340edacd_4_k_cu_86eea0e2_304894cuda3std6ranges3__45__cpo9iter_moveE)
_ZN40_INTERNAL_340edacd_4_k_cu_86eea0e2_304894cuda3std6ranges3__45__cpo9iter_moveE:
	.zero		1
	.type		_ZN40_INTERNAL_340edacd_4_k_cu_86eea0e2_304894cuda3std3__45__cpo5beginE,@object
	.size		_ZN40_INTERNAL_340edacd_4_k_cu_86eea0e2_304894cuda3std3__45__cpo5beginE,(_ZN40_INTERNAL_340edacd_4_k_cu_86eea0e2_304894cuda3std3__442_GLOBAL__N__340edacd_4_k_cu_86eea0e2_304896ignoreE - _ZN40_INTERNAL_340edacd_4_k_cu_86eea0e2_304894cuda3std3__45__cpo5beginE)
_ZN40_INTERNAL_340edacd_4_k_cu_86eea0e2_304894cuda3std3__45__cpo5beginE:
	.zero		1
	.type		_ZN40_INTERNAL_340edacd_4_k_cu_86eea0e2_304894cuda3std3__442_GLOBAL__N__340edacd_4_k_cu_86eea0e2_304896ignoreE,@object
	.size		_ZN40_INTERNAL_340edacd_4_k_cu_86eea0e2_304894cuda3std3__442_GLOBAL__N__340edacd_4_k_cu_86eea0e2_304896ignoreE,(_ZN40_INTERNAL_340edacd_4_k_cu_86eea0e2_304894cute7productE - _ZN40_INTERNAL_340edacd_4_k_cu_86eea0e2_304894cuda3std3__442_GLOBAL__N__340edacd_4_k_cu_86eea0e2_304896ignoreE)
_ZN40_INTERNAL_340edacd_4_k_cu_86eea0e2_304894cuda3std3__442_GLOBAL__N__340edacd_4_k_cu_86eea0e2_304896ignoreE:
	.zero		1
	.type		_ZN40_INTERNAL_340edacd_4_k_cu_86eea0e2_304894cute7productE,@object
	.size		_ZN40_INTERNAL_340edacd_4_k_cu_86eea0e2_304894cute7productE,(_ZN40_INTERNAL_340edacd_4_k_cu_86eea0e2_304894cuda3std3__45__cpo3endE - _ZN40_INTERNAL_340edacd_4_k_cu_86eea0e2_304894cute7productE)
_ZN40_INTERNAL_340edacd_4_k_cu_86eea0e2_304894cute7productE:
	.zero		1
	.type		_ZN40_INTERNAL_340edacd_4_k_cu_86eea0e2_304894cuda3std3__45__cpo3endE,@object
	.size		_ZN40_INTERNAL_340edacd_4_k_cu_86eea0e2_304894cuda3std3__45__cpo3endE,(_ZN40_INTERNAL_340edacd_4_k_cu_86eea0e2_304894cuda3std3__419piecewise_constructE - _ZN40_INTERNAL_340edacd_4_k_cu_86eea0e2_304894cuda3std3__45__cpo3endE)
_ZN40_INTERNAL_340edacd_4_k_cu_86eea0e2_304894cuda3std3__45__cpo3endE:
	.zero		1
	.type		_ZN40_INTERNAL_340edacd_4_k_cu_86eea0e2_304894cuda3std3__419piecewise_constructE,@object
	.size		_ZN40_INTERNAL_340edacd_4_k_cu_86eea0e2_304894cuda3std3__419piecewise_constructE,(_ZN40_INTERNAL_340edacd_4_k_cu_86eea0e2_304894cuda3std3__45__cpo4cendE - _ZN40_INTERNAL_340edacd_4_k_cu_86eea0e2_304894cuda3std3__419piecewise_constructE)
_ZN40_INTERNAL_340edacd_4_k_cu_86eea0e2_304894cuda3std3__419piecewise_constructE:
	.zero		1
	.type		_ZN40_INTERNAL_340edacd_4_k_cu_86eea0e2_304894cuda3std3__45__cpo4cendE,@object
	.size		_ZN40_INTERNAL_340edacd_4_k_cu_86eea0e2_304894cuda3std3__45__cpo4cendE,(_ZN40_INTERNAL_340edacd_4_k_cu_86eea0e2_304894cuda3std6ranges3__45__cpo4swapE - _ZN40_INTERNAL_340edacd_4_k_cu_86eea0e2_304894cuda3std3__45__cpo4cendE)
_ZN40_INTERNAL_340edacd_4_k_cu_86eea0e2_304894cuda3std3__45__cpo4cendE:
	.zero		1
	.type		_ZN40_INTERNAL_340edacd_4_k_cu_86eea0e2_304894cuda3std6ranges3__45__cpo4swapE,@object
	.size		_ZN40_INTERNAL_340edacd_4_k_cu_86eea0e2_304894cuda3std6ranges3__45__cpo4swapE,(.L_10 - _ZN40_INTERNAL_340edacd_4_k_cu_86eea0e2_304894cuda3std6ranges3__45__cpo4swapE)
_ZN40_INTERNAL_340edacd_4_k_cu_86eea0e2_304894cuda3std6ranges3__45__cpo4swapE:
	.zero		1
.L_10:


//--------------------- .nv.constant0._ZN7cutlass13device_kernelINS_4gemm6kernel13GemmUniversalIN4cute5tupleIJiiiiEEENS1_10collective13CollectiveMmaINS1_35MainloopSm100TmaUmmaWarpSpecializedILi6ELi2ELi4ENS5_IJNS4_1CILi1EEESB_SB_EEEEENS5_IJNSA_ILi64EEENSA_ILi128EEESF_EEEaNS5_IJlSB_lEEEaSH_NS4_8TiledMMAINS4_8MMA_AtomIJNS4_15SM100_MMA_S8_SSIaaiLi64ELi128ELNS4_4UMMA5MajorE0ELSM_0ELNSL_8SaturateE0EEEEEENS4_6LayoutISC_NS5_IJNSA_ILi0EEESR_SR_EEEEENS5_IJNS4_10UnderscoreESU_SU_EEEEENS4_13SM90_TMA_LOADENS4_14ComposedLayoutINS4_7SwizzleILi3ELi4ELi3EEENS4_18smem_ptr_flag_bitsILi8EEENSQ_INS5_IJNSA_ILi8EEESF_EEENS5_IJSF_SB_EEEEEEEvNS4_8identityESX_S17_vS18_EENS_8epilogue10collective18CollectiveEpilogueINS1A_23Sm100TmaWarpSpecializedILi2ELi2ELi32ELb0ELb0EEEJSG_NS5_IJNSQ_ISE_SB_EES1F_EEEaSH_aSH_NS1A_6fusion15FusionCallbacksIS1E_NS1H_17LinearCombinationIaiaiLNS_15FloatRoundStyleE2EEESG_S1G_JEEENS4_5SM1004TMEM4LOAD26SM100_TMEM_LOAD_16dp32b32xESX_NSY_INSZ_ILi2ELi4ELi3EEES12_NSQ_INS5_IJS13_SE_EEENS5_IJSE_SB_EEEEEEENS4_39AutoVectorizingCopyWithAssumedAlignmentILi128EEENS4_14SM90_TMA_STOREES1V_S1X_S1X_EEEvvEEEEvNT_6ParamsE --------------------------
	.section	.nv.constant0._ZN7cutlass13device_kernelINS_4gemm6kernel13GemmUniversalIN4cute5tupleIJiiiiEEENS1_10collective13CollectiveMmaINS1_35MainloopSm100TmaUmmaWarpSpecializedILi6ELi2ELi4ENS5_IJNS4_1CILi1EEESB_SB_EEEEENS5_IJNSA_ILi64EEENSA_ILi128EEESF_EEEaNS5_IJlSB_lEEEaSH_NS4_8TiledMMAINS4_8MMA_AtomIJNS4_15SM100_MMA_S8_SSIaaiLi64ELi128ELNS4_4UMMA5MajorE0ELSM_0ELNSL_8SaturateE0EEEEEENS4_6LayoutISC_NS5_IJNSA_ILi0EEESR_SR_EEEEENS5_IJNS4_10UnderscoreESU_SU_EEEEENS4_13SM90_TMA_LOADENS4_14ComposedLayoutINS4_7SwizzleILi3ELi4ELi3EEENS4_18smem_ptr_flag_bitsILi8EEENSQ_INS5_IJNSA_ILi8EEESF_EEENS5_IJSF_SB_EEEEEEEvNS4_8identityESX_S17_vS18_EENS_8epilogue10collective18CollectiveEpilogueINS1A_23Sm100TmaWarpSpecializedILi2ELi2ELi32ELb0ELb0EEEJSG_NS5_IJNSQ_ISE_SB_EES1F_EEEaSH_aSH_NS1A_6fusion15FusionCallbacksIS1E_NS1H_17LinearCombinationIaiaiLNS_15FloatRoundStyleE2EEESG_S1G_JEEENS4_5SM1004TMEM4LOAD26SM100_TMEM_LOAD_16dp32b32xESX_NSY_INSZ_ILi2ELi4ELi3EEES12_NSQ_INS5_IJS13_SE_EEENS5_IJSE_SB_EEEEEEENS4_39AutoVectorizingCopyWithAssumedAlignmentILi128EEENS4_14SM90_TMA_STOREES1V_S1X_S1X_EEEvvEEEEvNT_6ParamsE,"a",@progbits
	.sectionflags	@""
	.align	4
.nv.constant0._ZN7cutlass13device_kernelINS_4gemm6kernel13GemmUniversalIN4cute5tupleIJiiiiEEENS1_10collective13CollectiveMmaINS1_35MainloopSm100TmaUmmaWarpSpecializedILi6ELi2ELi4ENS5_IJNS4_1CILi1EEESB_SB_EEEEENS5_IJNSA_ILi64EEENSA_ILi128EEESF_EEEaNS5_IJlSB_lEEEaSH_NS4_8TiledMMAINS4_8MMA_AtomIJNS4_15SM100_MMA_S8_SSIaaiLi64ELi128ELNS4_4UMMA5MajorE0ELSM_0ELNSL_8SaturateE0EEEEEENS4_6LayoutISC_NS5_IJNSA_ILi0EEESR_SR_EEEEENS5_IJNS4_10UnderscoreESU_SU_EEEEENS4_13SM90_TMA_LOADENS4_14ComposedLayoutINS4_7SwizzleILi3ELi4ELi3EEENS4_18smem_ptr_flag_bitsILi8EEENSQ_INS5_IJNSA_ILi8EEESF_EEENS5_IJSF_SB_EEEEEEEvNS4_8identityESX_S17_vS18_EENS_8epilogue10collective18CollectiveEpilogueINS1A_23Sm100TmaWarpSpecializedILi2ELi2ELi32ELb0ELb0EEEJSG_NS5_IJNSQ_ISE_SB_EES1F_EEEaSH_aSH_NS1A_6fusion15FusionCallbacksIS1E_NS1H_17LinearCombinationIaiaiLNS_15FloatRoundStyleE2EEESG_S1G_JEEENS4_5SM1004TMEM4LOAD26SM100_TMEM_LOAD_16dp32b32xESX_NSY_INSZ_ILi2ELi4ELi3EEES12_NSQ_INS5_IJS13_SE_EEENS5_IJSE_SB_EEEEEEENS4_39AutoVectorizingCopyWithAssumedAlignmentILi128EEENS4_14SM90_TMA_STOREES1V_S1X_S1X_EEEvvEEEEvNT_6ParamsE:
	.zero		2944


//--------------------- SYMBOLS --------------------------

	.type		.nv.reservedSmem.offset0,@object
	.size		.nv.reservedSmem.offset0,0x4
	.type		.nv.reservedSmem.cap,@object
	.size		.nv.reservedSmem.cap,0x4
	.type		__assertfail,@function
